	.target	sm_90a

	.elftype	@"ET_EXEC"


//--------------------- .note.nv.tkinfo           --------------------------
	.section	.note.nv.tkinfo,"",@"SHT_NOTE"
	.sectionflags	@"SHF_NOTE_NV_TKINFO"
	.tkinfo
        /*0018*/ 	.word	0x00000002
        /*0030*/ 	.string	""
        /*0030*/ 	.string	"ptxas"
        /*0030*/ 	.string	"Cuda compilation tools, release 13.0, V13.0.88"
        /*0030*/ 	.string	"Build cuda_13.0.r13.0/compiler.36424714_0"
        /*0030*/ 	.string	"-v  -suppress-debug-info  -lineinfo  -arch sm_90a "



//--------------------- .note.nv.cuinfo           --------------------------
	.section	.note.nv.cuinfo,"",@"SHT_NOTE"
	.sectionflags	@"SHF_NOTE_NV_CUINFO"
        /*0018*/ 	.short	0x0002
        /*001a*/ 	.short	0x005a
        /*001c*/ 	.short	0x0082
	.zero		2


//--------------------- .nv.info                  --------------------------
	.section	.nv.info,"",@"SHT_CUDA_INFO"
	.align	4


	//----- nvinfo : EIATTR_REGCOUNT
	.align		4
        /*0000*/ 	.byte	0x04, 0x2f
        /*0002*/ 	.short	(.L_1 - .L_0)
	.align		4
.L_0:
        /*0004*/ 	.word	index@(gluon_wgmma)
        /*0008*/ 	.word	0x0000003a


	//----- nvinfo : EIATTR_FRAME_SIZE
	.align		4
.L_1:
        /*000c*/ 	.byte	0x04, 0x11
        /*000e*/ 	.short	(.L_3 - .L_2)
	.align		4
.L_2:
        /*0010*/ 	.word	index@(gluon_wgmma)
        /*0014*/ 	.word	0x00000000


	//----- nvinfo : EIATTR_MIN_STACK_SIZE
	.align		4
.L_3:
        /*0018*/ 	.byte	0x04, 0x12
        /*001a*/ 	.short	(.L_5 - .L_4)
	.align		4
.L_4:
        /*001c*/ 	.word	index@(gluon_wgmma)
        /*0020*/ 	.word	0x00000000
.L_5:


//--------------------- .nv.compat                --------------------------
	.section	.nv.compat,"",@"SHT_CUDA_COMPAT_INFO"
	.align	4
        /*0000*/ 	.byte	0x02, 0x09, 0x01, 0x00, 0x02, 0x02, 0x04, 0x00, 0x02, 0x05, 0x05, 0x00, 0x03, 0x07, 0x01, 0x01
        /*0010*/ 	.byte	0x02, 0x03, 0x03, 0x00, 0x02, 0x06, 0x01, 0x00, 0x04, 0x0b, 0x08, 0x00, 0x00, 0x00, 0x00, 0x00
        /*0020*/ 	.byte	0x00, 0x00, 0x00, 0x00


//--------------------- .nv.info.gluon_wgmma      --------------------------
	.section	.nv.info.gluon_wgmma,"",@"SHT_CUDA_INFO"
	.sectionflags	@""
	.align	4


	//----- nvinfo : EIATTR_CUDA_API_VERSION
	.align		4
        /*0000*/ 	.byte	0x04, 0x37
        /*0002*/ 	.short	(.L_7 - .L_6)
.L_6:
        /*0004*/ 	.word	0x00000082


	//----- nvinfo : EIATTR_KPARAM_INFO
	.align		4
.L_7:
        /*0008*/ 	.byte	0x04, 0x17
        /*000a*/ 	.short	(.L_9 - .L_8)
.L_8:
        /*000c*/ 	.word	0x00000000
        /*0010*/ 	.short	0x000a
        /*0012*/ 	.short	0x0048
        /*0014*/ 	.byte	0x00, 0xf4, 0x21, 0x00


	//----- nvinfo : EIATTR_KPARAM_INFO
	.align		4
.L_9:
        /*0018*/ 	.byte	0x04, 0x17
        /*001a*/ 	.short	(.L_11 - .L_10)
.L_10:
        /*001c*/ 	.word	0x00000000
        /*0020*/ 	.short	0x0009
        /*0022*/ 	.short	0x0040
        /*0024*/ 	.byte	0x00, 0xf4, 0x21, 0x00


	//----- nvinfo : EIATTR_KPARAM_INFO
	.align		4
.L_11:
        /*0028*/ 	.byte	0x04, 0x17
        /*002a*/ 	.short	(.L_13 - .L_12)
.L_12:
        /*002c*/ 	.word	0x00000000
        /*0030*/ 	.short	0x0008
        /*0032*/ 	.short	0x0038
        /*0034*/ 	.byte	0x00, 0xf0, 0x21, 0x00


	//----- nvinfo : EIATTR_KPARAM_INFO
	.align		4
.L_13:
        /*0038*/ 	.byte	0x04, 0x17
        /*003a*/ 	.short	(.L_15 - .L_14)
.L_14:
        /*003c*/ 	.word	0x00000000
        /*0040*/ 	.short	0x0007
        /*0042*/ 	.short	0x0030
        /*0044*/ 	.byte	0x00, 0xf0, 0x21, 0x00


	//----- nvinfo : EIATTR_KPARAM_INFO
	.align		4
.L_15:
        /*0048*/ 	.byte	0x04, 0x17
        /*004a*/ 	.short	(.L_17 - .L_16)
.L_16:
        /*004c*/ 	.word	0x00000000
        /*0050*/ 	.short	0x0006
        /*0052*/ 	.short	0x0028
        /*0054*/ 	.byte	0x00, 0xf0, 0x21, 0x00


	//----- nvinfo : EIATTR_KPARAM_INFO
	.align		4
.L_17:
        /*0058*/ 	.byte	0x04, 0x17
        /*005a*/ 	.short	(.L_19 - .L_18)
.L_18:
        /*005c*/ 	.word	0x00000000
        /*0060*/ 	.short	0x0005
        /*0062*/ 	.short	0x0020
        /*0064*/ 	.byte	0x00, 0xf0, 0x11, 0x00


	//----- nvinfo : EIATTR_KPARAM_INFO
	.align		4
.L_19:
        /*0068*/ 	.byte	0x04, 0x17
        /*006a*/ 	.short	(.L_21 - .L_20)
.L_20:
        /*006c*/ 	.word	0x00000000
        /*0070*/ 	.short	0x0004
        /*0072*/ 	.short	0x001c
        /*0074*/ 	.byte	0x00, 0xf0, 0x11, 0x00


	//----- nvinfo : EIATTR_KPARAM_INFO
	.align		4
.L_21:
        /*0078*/ 	.byte	0x04, 0x17
        /*007a*/ 	.short	(.L_23 - .L_22)
.L_22:
        /*007c*/ 	.word	0x00000000
        /*0080*/ 	.short	0x0003
        /*0082*/ 	.short	0x0018
        /*0084*/ 	.byte	0x00, 0xf0, 0x11, 0x00


	//----- nvinfo : EIATTR_KPARAM_INFO
	.align		4
.L_23:
        /*0088*/ 	.byte	0x04, 0x17
        /*008a*/ 	.short	(.L_25 - .L_24)
.L_24:
        /*008c*/ 	.word	0x00000000
        /*0090*/ 	.short	0x0002
        /*0092*/ 	.short	0x0010
        /*0094*/ 	.byte	0x00, 0xf4, 0x21, 0x00


	//----- nvinfo : EIATTR_KPARAM_INFO
	.align		4
.L_25:
        /*0098*/ 	.byte	0x04, 0x17
        /*009a*/ 	.short	(.L_27 - .L_26)
.L_26:
        /*009c*/ 	.word	0x00000000
        /*00a0*/ 	.short	0x0001
        /*00a2*/ 	.short	0x0008
        /*00a4*/ 	.byte	0x00, 0xf4, 0x21, 0x00


	//----- nvinfo : EIATTR_KPARAM_INFO
	.align		4
.L_27:
        /*00a8*/ 	.byte	0x04, 0x17
        /*00aa*/ 	.short	(.L_29 - .L_28)
.L_28:
        /*00ac*/ 	.word	0x00000000
        /*00b0*/ 	.short	0x0000
        /*00b2*/ 	.short	0x0000
        /*00b4*/ 	.byte	0x00, 0xf4, 0x21, 0x00


	//----- nvinfo : EIATTR_SPARSE_MMA_MASK
	.align		4
.L_29:
        /*00b8*/ 	.byte	0x03, 0x50
        /*00ba*/ 	.short	0x0000


	//----- nvinfo : EIATTR_MAXREG_COUNT
	.align		4
        /*00bc*/ 	.byte	0x03, 0x1b
        /*00be*/ 	.short	0x00ff


	//----- nvinfo : EIATTR_NUM_BARRIERS
	.align		4
        /*00c0*/ 	.byte	0x02, 0x4c
        /*00c2*/ 	.byte	0x01
	.zero		1


	//----- nvinfo : EIATTR_MERCURY_ISA_VERSION
	.align		4
        /*00c4*/ 	.byte	0x03, 0x5f
        /*00c6*/ 	.short	0x0101


	//----- nvinfo : EIATTR_INT_WARP_WIDE_INSTR_OFFSETS
	.align		4
        /*00c8*/ 	.byte	0x04, 0x31
        /*00ca*/ 	.short	(.L_31 - .L_30)


	//   ....[0]....
.L_30:
        /*00cc*/ 	.word	0x00001310


	//   ....[1]....
        /*00d0*/ 	.word	0x000013a0


	//   ....[2]....
        /*00d4*/ 	.word	0x00001670


	//   ....[3]....
        /*00d8*/ 	.word	0x00001680


	//   ....[4]....
        /*00dc*/ 	.word	0x00001690


	//   ....[5]....
        /*00e0*/ 	.word	0x000016a0


	//   ....[6]....
        /*00e4*/ 	.word	0x00001c00


	//   ....[7]....
        /*00e8*/ 	.word	0x00001c10


	//----- nvinfo : EIATTR_COOP_GROUP_MASK_REGIDS
	.align		4
.L_31:
        /*00ec*/ 	.byte	0x04, 0x29
        /*00ee*/ 	.short	(.L_33 - .L_32)


	//   ....[0]....
.L_32:
        /*00f0*/ 	.word	0xffffffff


	//   ....[1]....
        /*00f4*/ 	.word	0xffffffff


	//   ....[2]....
        /*00f8*/ 	.word	0xffffffff


	//----- nvinfo : EIATTR_COOP_GROUP_INSTR_OFFSETS
	.align		4
.L_33:
        /*00fc*/ 	.byte	0x04, 0x28
        /*00fe*/ 	.short	(.L_35 - .L_34)


	//   ....[0]....
.L_34:
        /*0100*/ 	.word	0x00000150


	//   ....[1]....
        /*0104*/ 	.word	0x00000720


	//   ....[2]....
        /*0108*/ 	.word	0x00000cd0


	//----- nvinfo : EIATTR_MBARRIER_INSTR_OFFSETS
	.align		4
.L_35:
        /*010c*/ 	.byte	0x04, 0x39
        /*010e*/ 	.short	(.L_37 - .L_36)


	//   ....[0]....
.L_36:
        /*0110*/ 	.word	0x00001430
        /*0114*/ 	.word	0x000000ff
        /*0118*/ 	.word	0x00006000
        /*011c*/ 	.short	0x0100
        /*011e*/ 	.byte	0x08
	.zero		1


	//   ....[1]....
        /*0120*/ 	.word	0x000017b0
        /*0124*/ 	.word	0x000000ff
        /*0128*/ 	.word	0x00006000
        /*012c*/ 	.short	0x010a
        /*012e*/ 	.byte	0x08
	.zero		1


	//   ....[2]....
        /*0130*/ 	.word	0x00001aa0
        /*0134*/ 	.word	0x000000ff
        /*0138*/ 	.word	0x00006000
        /*013c*/ 	.short	0x0108
        /*013e*/ 	.byte	0x08
	.zero		1


	//   ....[3]....
        /*0140*/ 	.word	0x00001ca0
        /*0144*/ 	.word	0x000000ff
        /*0148*/ 	.word	0x00006000
        /*014c*/ 	.short	0x010a
        /*014e*/ 	.byte	0x08
	.zero		1


	//----- nvinfo : EIATTR_NUM_MBARRIERS
	.align		4
.L_37:
        /*0150*/ 	.byte	0x03, 0x38
        /*0152*/ 	.short	0x0001


	//----- nvinfo : EIATTR_EXIT_INSTR_OFFSETS
	.align		4
        /*0154*/ 	.byte	0x04, 0x1c
        /*0156*/ 	.short	(.L_39 - .L_38)


	//   ....[0]....
.L_38:
        /*0158*/ 	.word	0x00001c90


	//----- nvinfo : EIATTR_REQNTID
	.align		4
.L_39:
        /*015c*/ 	.byte	0x04, 0x10
        /*015e*/ 	.short	(.L_41 - .L_40)
.L_40:
        /*0160*/ 	.word	0x00000100
        /*0164*/ 	.word	0x00000001
        /*0168*/ 	.word	0x00000001


	//----- nvinfo : EIATTR_CRS_STACK_SIZE
	.align		4
.L_41:
        /*016c*/ 	.byte	0x04, 0x1e
        /*016e*/ 	.short	(.L_43 - .L_42)
.L_42:
        /*0170*/ 	.word	0x00000000


	//----- nvinfo : EIATTR_CBANK_PARAM_SIZE
	.align		4
.L_43:
        /*0174*/ 	.byte	0x03, 0x19
        /*0176*/ 	.short	0x0050


	//----- nvinfo : EIATTR_PARAM_CBANK
	.align		4
        /*0178*/ 	.byte	0x04, 0x0a
        /*017a*/ 	.short	(.L_45 - .L_44)
	.align		4
.L_44:
        /*017c*/ 	.word	index@(.nv.constant0.gluon_wgmma)
        /*0180*/ 	.short	0x0210
        /*0182*/ 	.short	0x0050


	//----- nvinfo : EIATTR_SW_WAR
	.align		4
.L_45:
        /*0184*/ 	.byte	0x04, 0x36
        /*0186*/ 	.short	(.L_47 - .L_46)
.L_46:
        /*0188*/ 	.word	0x00000008
.L_47:


//--------------------- .nv.callgraph             --------------------------
	.section	.nv.callgraph,"",@"SHT_CUDA_CALLGRAPH"
	.align	4
	.sectionentsize	8
	.align		4
        /*0000*/ 	.word	0x00000000
	.align		4
        /*0004*/ 	.word	0xffffffff
	.align		4
        /*0008*/ 	.word	0x00000000
	.align		4
        /*000c*/ 	.word	0xfffffffe
	.align		4
        /*0010*/ 	.word	0x00000000
	.align		4
        /*0014*/ 	.word	0xfffffffd
	.align		4
        /*0018*/ 	.word	0x00000000
	.align		4
        /*001c*/ 	.word	0xfffffffc


//--------------------- .text.gluon_wgmma         --------------------------
	.section	.text.gluon_wgmma,"ax",@progbits
	.align	128
        .global         gluon_wgmma
        .type           gluon_wgmma,@function
        .size           gluon_wgmma,(.L_x_52 - gluon_wgmma)
        .other          gluon_wgmma,@"STO_CUDA_ENTRY STV_DEFAULT"
gluon_wgmma:
.text.gluon_wgmma:
[----:B------:R-:W-:Y:S01]  /*0000*/  LDC R1, c[0x0][0x28] ;  /* 0x00000a00ff017b82 */ /* 0x000fe20000000800 */
[----:B------:R-:W1:Y:S07]  /*0010*/  S2R R0, SR_TID.X ;  /* 0x0000000000007919 */ /* 0x000e6e0000002100 */
[----:B------:R-:W2:Y:S01]  /*0020*/  S2UR UR4, SR_CgaCtaId ;  /* 0x00000000000479c3 */ /* 0x000ea20000008800 */
[----:B------:R-:W-:Y:S01]  /*0030*/  UMOV UR8, 0x400 ;  /* 0x0000040000087882 */ /* 0x000fe20000000000 */
[----:B------:R-:W-:Y:S01]  /*0040*/  ULDC UR6, c[0x0][0xc] ;  /* 0x0000030000067ab9 */ /* 0x000fe20000000800 */
[----:B------:R-:W-:Y:S01]  /*0050*/  ULDC.64 UR24, c[0x0][0x250] ;  /* 0x0000940000187ab9 */ /* 0x000fe20000000a00 */
[----:B------:R-:W-:Y:S04]  /*0060*/  BSSY B0, `(.L_x_0) ;  /* 0x000001e000007945 */ /* 0x000fe80003800000 */
[----:B------:R-:W3:Y:S08]  /*0070*/  LDC R2, c[0x0][0x228] ;  /* 0x00008a00ff027b82 */ /* 0x000ef00000000800 */
[----:B------:R-:W4:Y:S08]  /*0080*/  LDC R10, c[0x0][0x230] ;  /* 0x00008c00ff0a7b82 */ /* 0x000f300000000800 */
[----:B------:R-:W-:Y:S01]  /*0090*/  S2UR UR26, SR_CTAID.Y ;  /* 0x00000000001a79c3 */ /* 0x000fe20000002600 */
[----:B--2---:R-:W-:-:S03]  /*00a0*/  ULEA UR8, UR4, UR8, 0x18 ;  /* 0x0000000804087291 */ /* 0x004fc6000f8ec03f */
[----:B------:R-:W-:Y:S01]  /*00b0*/  ULDC UR4, c[0x0][0x10] ;  /* 0x0000040000047ab9 */ /* 0x000fe20000000800 */
[----:B-1----:R-:W-:-:S03]  /*00c0*/  LOP3.LUT R6, R0, 0xff, RZ, 0xc0, !PT ;  /* 0x000000ff00067812 */ /* 0x002fc600078ec0ff */
[----:B------:R-:W1:Y:S01]  /*00d0*/  S2UR UR5, SR_CTAID.Z ;  /* 0x00000000000579c3 */ /* 0x000e620000002700 */
[----:B---3--:R-:W-:Y:S01]  /*00e0*/  VIADD R2, R2, 0xffffffff ;  /* 0xffffffff02027836 */ /* 0x008fe20000000000 */
[C---:B------:R-:W-:Y:S02]  /*00f0*/  ISETP.GE.U32.AND P0, PT, R6.reuse, 0x20, PT ;  /* 0x000000200600780c */ /* 0x040fe40003f06070 */
[C---:B------:R-:W-:Y:S02]  /*0100*/  ISETP.NE.U32.AND P2, PT, R6.reuse, RZ, PT ;  /* 0x000000ff0600720c */ /* 0x040fe40003f45070 */
[----:B------:R-:W-:Y:S02]  /*0110*/  LEA R14, R6, UR8, 0x2 ;  /* 0x00000008060e7c11 */ /* 0x000fe4000f8e10ff */
[----:B------:R-:W2:Y:S01]  /*0120*/  S2UR UR27, SR_CTAID.X ;  /* 0x00000000001b79c3 */ /* 0x000ea20000002500 */
[----:B----4-:R-:W-:-:S06]  /*0130*/  VIADD R11, R10, 0xffffffff ;  /* 0xffffffff0a0b7836 */ /* 0x010fcc0000000000 */
[----:B------:R3:W-:Y:S01]  /*0140*/  @!P0 STS [R14], RZ ;  /* 0x000000ff0e008388 */ /* 0x0007e20000000800 */
[----:B------:R-:W-:-:S03]  /*0150*/  NOP ;  /* 0x0000000000007918 */ /* 0x000fc60000000000 */
[----:B------:R3:W-:Y:S01]  /*0160*/  @!P2 STS [UR8+0x24], R2 ;  /* 0x00002402ff00a988 */ /* 0x0007e20008000808 */
[----:B-1----:R-:W-:-:S03]  /*0170*/  UIMAD UR4, UR5, UR4, UR26 ;  /* 0x00000004050472a4 */ /* 0x002fc6000f8e021a */
[----:B------:R3:W-:Y:S01]  /*0180*/  @!P2 STS [UR8+0x20], R11 ;  /* 0x0000200bff00a988 */ /* 0x0007e20008000808 */
[----:B--2---:R-:W-:-:S04]  /*0190*/  UIMAD UR4, UR4, UR6, UR27 ;  /* 0x00000006040472a4 */ /* 0x004fc8000f8e021b */
[----:B------:R-:W-:-:S04]  /*01a0*/  UIMAD UR4, UR4, 0x180, URZ ;  /* 0x00000180040478a4 */ /* 0x000fc8000f8e023f */
[----:B------:R-:W-:-:S04]  /*01b0*/  UIADD3 UR20, UP0, UR4, UR24, URZ ;  /* 0x0000001804147290 */ /* 0x000fc8000ff1e03f */
[----:B------:R-:W-:Y:S01]  /*01c0*/  ULEA.HI.X.SX32 UR21, UR4, UR25, 0x1, UP0 ;  /* 0x0000001904157291 */ /* 0x000fe200080f0e3f */
[----:B---3--:R-:W-:Y:S11]  /*01d0*/  @P2 BRA `(.L_x_1) ;  /* 0x0000000000182947 */ /* 0x008ff60003800000 */
[----:B------:R-:W1:Y:S01]  /*01e0*/  LDS R3, [UR8+0x8] ;  /* 0x00000808ff037984 */ /* 0x000e620008000800 */
[----:B------:R-:W2:Y:S01]  /*01f0*/  LDC.64 R8, c[0x0][0x210] ;  /* 0x00008400ff087b82 */ /* 0x000ea20000000a00 */
[----:B------:R-:W-:Y:S02]  /*0200*/  IMAD.MOV.U32 R4, RZ, RZ, 0x70 ;  /* 0x00000070ff047424 */ /* 0x000fe400078e00ff */
[----:B--2---:R2:W-:Y:S03]  /*0210*/  STS.64 [UR8], R8 ;  /* 0x00000008ff007988 */ /* 0x0045e60008000a08 */
[----:B-1----:R-:W-:-:S05]  /*0220*/  LOP3.LUT R3, R3, 0x10, R4, 0xd8, !PT ;  /* 0x0000001003037812 */ /* 0x002fca00078ed804 */
[----:B------:R2:W-:Y:S02]  /*0230*/  STS [UR8+0x8], R3 ;  /* 0x00000803ff007988 */ /* 0x0005e40008000808 */
.L_x_1:
[----:B------:R-:W-:Y:S05]  /*0240*/  BSYNC B0 ;  /* 0x0000000000007941 */ /* 0x000fea0003800000 */
.L_x_0:
[----:B------:R-:W-:Y:S04]  /*0250*/  BSSY B0, `(.L_x_2) ;  /* 0x000000a000007945 */ /* 0x000fe80003800000 */
[----:B------:R-:W-:Y:S05]  /*0260*/  @P2 BRA `(.L_x_3) ;  /* 0x0000000000202947 */ /* 0x000fea0003800000 */
[----:B--2---:R-:W1:Y:S01]  /*0270*/  LDS R3, [UR8+0x34] ;  /* 0x00003408ff037984 */ /* 0x004e620008000800 */
[----:B------:R-:W-:Y:S02]  /*0280*/  IMAD.MOV.U32 R4, RZ, RZ, 0x3f000000 ;  /* 0x3f000000ff047424 */ /* 0x000fe400078e00ff */
[----:B------:R-:W-:Y:S01]  /*0290*/  @!P2 IMAD.MOV.U32 R5, RZ, RZ, 0x7f ;  /* 0x0000007fff05a424 */ /* 0x000fe200078e00ff */
[----:B------:R-:W2:Y:S02]  /*02a0*/  @!P2 LDS R8, [UR8+0x38] ;  /* 0x00003808ff08a984 */ /* 0x000ea40008000800 */
[----:B-1----:R-:W-:Y:S02]  /*02b0*/  LOP3.LUT R3, R3, 0xff000000, R4, 0xb8, !PT ;  /* 0xff00000003037812 */ /* 0x002fe400078eb804 */
[----:B--2---:R-:W-:-:S03]  /*02c0*/  @!P2 LOP3.LUT R4, R8, 0xff, R5, 0xb8, !PT ;  /* 0x000000ff0804a812 */ /* 0x004fc600078eb805 */
[----:B------:R1:W-:Y:S04]  /*02d0*/  STS [UR8+0x34], R3 ;  /* 0x00003403ff007988 */ /* 0x0003e80008000808 */
[----:B------:R1:W-:Y:S02]  /*02e0*/  @!P2 STS [UR8+0x38], R4 ;  /* 0x00003804ff00a988 */ /* 0x0003e40008000808 */
.L_x_3:
[----:B------:R-:W-:Y:S05]  /*02f0*/  BSYNC B0 ;  /* 0x0000000000007941 */ /* 0x000fea0003800000 */
.L_x_2:
[----:B------:R-:W-:Y:S04]  /*0300*/  BSSY B0, `(.L_x_4) ;  /* 0x000000e000007945 */ /* 0x000fe80003800000 */
[----:B------:R-:W-:Y:S05]  /*0310*/  @P2 BRA `(.L_x_5) ;  /* 0x0000000000302947 */ /* 0x000fea0003800000 */
[----:B-1----:R-:W1:Y:S01]  /*0320*/  LDS R4, [UR8+0x34] ;  /* 0x00003408ff047984 */ /* 0x002e620008000800 */
[----:B------:R-:W3:Y:S03]  /*0330*/  LDC.64 R12, c[0x0][0x238] ;  /* 0x00008e00ff0c7b82 */ /* 0x000ee60000000a00 */
[----:B--2---:R-:W2:Y:S01]  /*0340*/  LDS R3, [UR8+0x1c] ;  /* 0x00001c08ff037984 */ /* 0x004ea20008000800 */
[C---:B---3--:R-:W-:Y:S01]  /*0350*/  SHF.L.U64.HI R8, R12.reuse, 0x1, R13 ;  /* 0x000000010c087819 */ /* 0x048fe2000001020d */
[----:B------:R-:W-:-:S03]  /*0360*/  IMAD.SHL.U32 R5, R12, 0x2, RZ ;  /* 0x000000020c057824 */ /* 0x000fc600078e00ff */
[--C-:B------:R-:W-:Y:S02]  /*0370*/  SHF.R.U32.HI R12, RZ, 0x4, R8.reuse ;  /* 0x00000004ff0c7819 */ /* 0x100fe40000011608 */
[----:B------:R-:W-:-:S05]  /*0380*/  SHF.R.U64 R5, R5, 0x4, R8 ;  /* 0x0000000405057819 */ /* 0x000fca0000001208 */
[----:B------:R3:W-:Y:S01]  /*0390*/  STS [UR8+0xc], R5 ;  /* 0x00000c05ff007988 */ /* 0x0007e20008000808 */
[----:B-1----:R-:W-:Y:S02]  /*03a0*/  LOP3.LUT R4, R4, 0x7, RZ, 0xb8, !PT ;  /* 0x0000000704047812 */ /* 0x002fe400078eb8ff */
[----:B--2---:R-:W-:-:S03]  /*03b0*/  LOP3.LUT R3, R3, 0xf, R12, 0xb8, !PT ;  /* 0x0000000f03037812 */ /* 0x004fc600078eb80c */
[----:B------:R3:W-:Y:S04]  /*03c0*/  STS [UR8+0x34], R4 ;  /* 0x00003404ff007988 */ /* 0x0007e80008000808 */
[----:B------:R3:W-:Y:S02]  /*03d0*/  STS [UR8+0x1c], R3 ;  /* 0x00001c03ff007988 */ /* 0x0007e40008000808 */
.L_x_5:
[----:B------:R-:W-:Y:S05]  /*03e0*/  BSYNC B0 ;  /* 0x0000000000007941 */ /* 0x000fea0003800000 */
.L_x_4:
[----:B------:R-:W-:Y:S04]  /*03f0*/  BSSY B1, `(.L_x_6) ;  /* 0x000001b000017945 */ /* 0x000fe80003800000 */
[----:B------:R-:W-:Y:S01]  /*0400*/  BSSY B0, `(.L_x_7) ;  /* 0x0000016000007945 */ /* 0x000fe20003800000 */
[----:B------:R-:W-:-:S03]  /*0410*/  IMAD.MOV.U32 R7, RZ, RZ, RZ ;  /* 0x000000ffff077224 */ /* 0x000fc600078e00ff */
[----:B------:R-:W-:Y:S05]  /*0420*/  @P2 BRA `(.L_x_8) ;  /* 0x0000000000202947 */ /* 0x000fea0003800000 */
[----:B-123--:R-:W1:Y:S02]  /*0430*/  LDS R3, [UR8+0x34] ;  /* 0x00003408ff037984 */ /* 0x00ee640008000800 */
[----:B-1----:R-:W-:-:S05]  /*0440*/  LOP3.LUT R3, R3, 0x38, RZ, 0xb8, !PT ;  /* 0x0000003803037812 */ /* 0x002fca00078eb8ff */
[----:B------:R1:W-:Y:S01]  /*0450*/  STS [UR8+0x34], R3 ;  /* 0x00003403ff007988 */ /* 0x0003e20008000808 */
[----:B------:R-:W-:Y:S05]  /*0460*/  @P2 BRA `(.L_x_9) ;  /* 0x0000000000202947 */ /* 0x000fea0003800000 */
[----:B-1----:R-:W1:Y:S01]  /*0470*/  LDS R3, [UR8+0x8] ;  /* 0x00000808ff037984 */ /* 0x002e620008000800 */
[----:B------:R-:W-:-:S05]  /*0480*/  IMAD.MOV.U32 R4, RZ, RZ, 0x780 ;  /* 0x00000780ff047424 */ /* 0x000fca00078e00ff */
[----:B-1----:R-:W-:-:S05]  /*0490*/  LOP3.LUT R3, R3, 0x300, R4, 0xd8, !PT ;  /* 0x0000030003037812 */ /* 0x002fca00078ed804 */
[----:B------:R4:W-:Y:S02]  /*04a0*/  STS [UR8+0x8], R3 ;  /* 0x00000803ff007988 */ /* 0x0009e40008000808 */
.L_x_8:
[----:B------:R-:W-:Y:S05]  /*04b0*/  @P2 BRA `(.L_x_10) ;  /* 0x0000000000282947 */ /* 0x000fea0003800000 */
[----:B-1234-:R-:W1:Y:S02]  /*04c0*/  LDS R3, [UR8+0x8] ;  /* 0x00000808ff037984 */ /* 0x01ee640008000800 */
[----:B-1----:R-:W-:-:S05]  /*04d0*/  LOP3.LUT R3, R3, 0x1800, RZ, 0xb8, !PT ;  /* 0x0000180003037812 */ /* 0x002fca00078eb8ff */
[----:B------:R2:W-:Y:S02]  /*04e0*/  STS [UR8+0x8], R3 ;  /* 0x00000803ff007988 */ /* 0x0005e40008000808 */
.L_x_9:
[----:B------:R-:W-:Y:S05]  /*04f0*/  @P2 BREAK B0 ;  /* 0x0000000000002942 */ /* 0x000fea0003800000 */
[----:B------:R-:W-:Y:S05]  /*0500*/  @P2 BRA `(.L_x_11) ;  /* 0x0000000000242947 */ /* 0x000fea0003800000 */
[----:B------:R-:W3:Y:S01]  /*0510*/  LDS R4, [UR8+0x8] ;  /* 0x00000808ff047984 */ /* 0x000ee20008000800 */
[----:B-12---:R-:W-:-:S05]  /*0520*/  IMAD.MOV.U32 R3, RZ, RZ, 0x6000 ;  /* 0x00006000ff037424 */ /* 0x006fca00078e00ff */
[----:B---3--:R-:W-:-:S04]  /*0530*/  LOP3.LUT R3, R4, 0x6000, R3, 0xd8, !PT ;  /* 0x0000600004037812 */ /* 0x008fc800078ed803 */
[----:B------:R-:W-:-:S05]  /*0540*/  LOP3.LUT R3, R3, 0x400000, RZ, 0xb8, !PT ;  /* 0x0040000003037812 */ /* 0x000fca00078eb8ff */
[----:B------:R5:W-:Y:S02]  /*0550*/  STS [UR8+0x8], R3 ;  /* 0x00000803ff007988 */ /* 0x000be40008000808 */
.L_x_10:
[----:B------:R-:W-:Y:S05]  /*0560*/  BSYNC B0 ;  /* 0x0000000000007941 */ /* 0x000fea0003800000 */
.L_x_7:
[----:B-12345:R-:W1:Y:S02]  /*0570*/  @!P2 LDS R3, [UR8+0x8] ;  /* 0x00000808ff03a984 */ /* 0x03ee640008000800 */
[----:B-1----:R-:W-:-:S05]  /*0580*/  @!P2 LOP3.LUT R3, R3, 0x8000, RZ, 0xb8, !PT ;  /* 0x000080000303a812 */ /* 0x002fca00078eb8ff */
[----:B------:R3:W-:Y:S02]  /*0590*/  @!P2 STS [UR8+0x8], R3 ;  /* 0x00000803ff00a988 */ /* 0x0007e40008000808 */
.L_x_11:
[----:B------:R-:W-:Y:S05]  /*05a0*/  BSYNC B1 ;  /* 0x0000000000017941 */ /* 0x000fea0003800000 */
.L_x_6:
[----:B------:R-:W-:Y:S05]  /*05b0*/  WARPSYNC.ALL ;  /* 0x0000000000007948 */ /* 0x000fea0003800000 */
[----:B-123--:R-:W1:Y:S02]  /*05c0*/  LDC R3, c[0x0][0x22c] ;  /* 0x00008b00ff037b82 */ /* 0x00ee640000000800 */
[----:B-1----:R-:W-:Y:S01]  /*05d0*/  VIADD R3, R3, 0xffffffff ;  /* 0xffffffff03037836 */ /* 0x002fe20000000000 */
[----:B------:R-:W-:Y:S06]  /*05e0*/  @P0 BRA `(.L_x_12) ;  /* 0x0000000000280947 */ /* 0x000fec0003800000 */
[----:B------:R-:W1:Y:S01]  /*05f0*/  S2R R4, SR_LANEID ;  /* 0x0000000000047919 */ /* 0x000e620000000000 */
[----:B------:R-:W-:Y:S05]  /*0600*/  WARPSYNC.ALL ;  /* 0x0000000000007948 */ /* 0x000fea0003800000 */
[----:B-1----:R-:W-:-:S05]  /*0610*/  IMAD.SHL.U32 R8, R4, 0x4, RZ ;  /* 0x0000000404087824 */ /* 0x002fca00078e00ff */
[----:B------:R-:W1:Y:S01]  /*0620*/  LDS R9, [R8+UR8] ;  /* 0x0000000808097984 */ /* 0x000e620008000800 */
[----:B------:R-:W-:-:S05]  /*0630*/  IADD3 R4, P1, R8, UR20, RZ ;  /* 0x0000001408047c10 */ /* 0x000fca000ff3e0ff */
[----:B------:R-:W-:-:S05]  /*0640*/  IMAD.X R5, RZ, RZ, UR21, P1 ;  /* 0x00000015ff057e24 */ /* 0x000fca00088e06ff */
[----:B-1----:R1:W2:Y:S01]  /*0650*/  ATOMG.E.EXCH.STRONG.GPU PT, RZ, [R4], R9 ;  /* 0x0000000904ff73a8 */ /* 0x0022a200041ee100 */
[----:B------:R-:W-:-:S04]  /*0660*/  DEPBAR {5,4,3,2,1,0} ;  /* 0x0000003f0000791a */ /* 0x000fc80000000000 */
[----:B------:R1:W-:Y:S01]  /*0670*/  UTMACCTL.IV [UR20] ;  /* 0x00000000140079b9 */ /* 0x0003e20008000000 */
[----:B------:R-:W-:Y:S01]  /*0680*/  NOP ;  /* 0x0000000000007918 */ /* 0x000fe20000000000 */
.L_x_12:
[----:B------:R-:W-:Y:S05]  /*0690*/  @P0 BRA `(.L_x_13) ;  /* 0x00000000000c0947 */ /* 0x000fea0003800000 */
[----:B------:R0:W-:Y:S01]  /*06a0*/  UTMACMDFLUSH ;  /* 0x00000000000079b7 */ /* 0x0001e20000000000 */
[----:B------:R-:W-:Y:S05]  /*06b0*/  @P0 BRA `(.L_x_13) ;  /* 0x0000000000040947 */ /* 0x000fea0003800000 */
[----:B------:R-:W-:-:S04]  /*06c0*/  DEPBAR.LE SB0, 0x0 ;  /* 0x000080000000791a */ /* 0x000fc80000000000 */
.L_x_13:
[----:B------:R-:W-:Y:S05]  /*06d0*/  WARPSYNC.ALL ;  /* 0x0000000000007948 */ /* 0x000fea0003800000 */
[----:B--2---:R-:W-:Y:S06]  /*06e0*/  BAR.SYNC.DEFER_BLOCKING 0x0 ;  /* 0x0000000000007b1d */ /* 0x004fec0000010000 */
[----:B------:R-:W-:Y:S02]  /*06f0*/  BSSY B1, `(.L_x_14) ;  /* 0x000000b000017945 */ /* 0x000fe40003800000 */
[----:B------:R-:W-:Y:S06]  /*0700*/  BAR.SYNC.DEFER_BLOCKING 0x0 ;  /* 0x0000000000007b1d */ /* 0x000fec0000010000 */
[----:B------:R2:W-:Y:S01]  /*0710*/  @!P0 STS [R14], RZ ;  /* 0x000000ff0e008388 */ /* 0x0005e20000000800 */
[----:B------:R-:W-:Y:S01]  /*0720*/  NOP ;  /* 0x0000000000007918 */ /* 0x000fe20000000000 */
[----:B------:R-:W-:Y:S05]  /*0730*/  @P2 BRA `(.L_x_15) ;  /* 0x0000000000182947 */ /* 0x000fea0003800000 */
[----:B-1----:R-:W1:Y:S01]  /*0740*/  LDS R4, [UR8+0x8] ;  /* 0x00000808ff047984 */ /* 0x002e620008000800 */
[----:B------:R-:W3:Y:S01]  /*0750*/  LDC.64 R8, c[0x0][0x218] ;  /* 0x00008600ff087b82 */ /* 0x000ee20000000a00 */
[----:B------:R-:W-:Y:S02]  /*0760*/  IMAD.MOV.U32 R5, RZ, RZ, 0x70 ;  /* 0x00000070ff057424 */ /* 0x000fe400078e00ff */
[----:B---3--:R3:W-:Y:S03]  /*0770*/  STS.64 [UR8], R8 ;  /* 0x00000008ff007988 */ /* 0x0087e60008000a08 */
[----:B-1----:R-:W-:-:S05]  /*0780*/  LOP3.LUT R4, R4, 0x10, R5, 0xd8, !PT ;  /* 0x0000001004047812 */ /* 0x002fca00078ed805 */
[----:B------:R3:W-:Y:S02]  /*0790*/  STS [UR8+0x8], R4 ;  /* 0x00000804ff007988 */ /* 0x0007e40008000808 */
.L_x_15:
[----:B-1----:R-:W-:Y:S05]  /*07a0*/  BSYNC B1 ;  /* 0x0000000000017941 */ /* 0x002fea0003800000 */
.L_x_14:
[----:B------:R-:W-:Y:S04]  /*07b0*/  BSSY B1, `(.L_x_16) ;  /* 0x000000a000017945 */ /* 0x000fe80003800000 */
[----:B------:R-:W-:Y:S05]  /*07c0*/  @P2 BRA `(.L_x_17) ;  /* 0x0000000000202947 */ /* 0x000fea0003800000 */
[----:B---3--:R-:W1:Y:S01]  /*07d0*/  LDS R4, [UR8+0x34] ;  /* 0x00003408ff047984 */ /* 0x008e620008000800 */
[----:B------:R-:W-:Y:S02]  /*07e0*/  IMAD.MOV.U32 R9, RZ, RZ, 0x3f000000 ;  /* 0x3f000000ff097424 */ /* 0x000fe400078e00ff */
[----:B------:R-:W-:Y:S01]  /*07f0*/  @!P2 IMAD.MOV.U32 R5, RZ, RZ, 0x3f ;  /* 0x0000003fff05a424 */ /* 0x000fe200078e00ff */
[----:B------:R-:W3:Y:S02]  /*0800*/  @!P2 LDS R8, [UR8+0x38] ;  /* 0x00003808ff08a984 */ /* 0x000ee40008000800 */
[----:B-1----:R-:W-:Y:S02]  /*0810*/  LOP3.LUT R4, R4, 0xff000000, R9, 0xb8, !PT ;  /* 0xff00000004047812 */ /* 0x002fe400078eb809 */
[----:B---3--:R-:W-:-:S03]  /*0820*/  @!P2 LOP3.LUT R5, R8, 0xff, R5, 0xb8, !PT ;  /* 0x000000ff0805a812 */ /* 0x008fc600078eb805 */
[----:B------:R1:W-:Y:S04]  /*0830*/  STS [UR8+0x34], R4 ;  /* 0x00003404ff007988 */ /* 0x0003e80008000808 */
[----:B------:R1:W-:Y:S02]  /*0840*/  @!P2 STS [UR8+0x38], R5 ;  /* 0x00003805ff00a988 */ /* 0x0003e40008000808 */
.L_x_17:
[----:B------:R-:W-:Y:S05]  /*0850*/  BSYNC B1 ;  /* 0x0000000000017941 */ /* 0x000fea0003800000 */
.L_x_16:
[----:B------:R-:W-:Y:S04]  /*0860*/  BSSY B1, `(.L_x_18) ;  /* 0x0000004000017945 */ /* 0x000fe80003800000 */
[----:B------:R-:W-:Y:S05]  /*0870*/  @P2 BRA `(.L_x_19) ;  /* 0x0000000000082947 */ /* 0x000fea0003800000 */
[----:B------:R4:W-:Y:S04]  /*0880*/  STS [UR8+0x24], R11 ;  /* 0x0000240bff007988 */ /* 0x0009e80008000808 */
[----:B------:R4:W-:Y:S02]  /*0890*/  STS [UR8+0x20], R3 ;  /* 0x00002003ff007988 */ /* 0x0009e40008000808 */
.L_x_19:
[----:B------:R-:W-:Y:S05]  /*08a0*/  BSYNC B1 ;  /* 0x0000000000017941 */ /* 0x000fea0003800000 */
.L_x_18:
[----:B------:R-:W-:Y:S04]  /*08b0*/  BSSY B1, `(.L_x_20) ;  /* 0x000000e000017945 */ /* 0x000fe80003800000 */
[----:B------:R-:W-:Y:S05]  /*08c0*/  @P2 BRA `(.L_x_21) ;  /* 0x0000000000302947 */ /* 0x000fea0003800000 */
[----:B-1----:R-:W1:Y:S01]  /*08d0*/  LDS R5, [UR8+0x34] ;  /* 0x00003408ff057984 */ /* 0x002e620008000800 */
[----:B---3--:R-:W3:Y:S03]  /*08e0*/  LDC.64 R8, c[0x0][0x240] ;  /* 0x00009000ff087b82 */ /* 0x008ee60000000a00 */
[----:B------:R-:W5:Y:S01]  /*08f0*/  LDS R4, [UR8+0x1c] ;  /* 0x00001c08ff047984 */ /* 0x000f620008000800 */
[C---:B---3--:R-:W-:Y:S01]  /*0900*/  SHF.L.U64.HI R9, R8.reuse, 0x1, R9 ;  /* 0x0000000108097819 */ /* 0x048fe20000010209 */
[----:B------:R-:W-:-:S03]  /*0910*/  IMAD.SHL.U32 R8, R8, 0x2, RZ ;  /* 0x0000000208087824 */ /* 0x000fc600078e00ff */
[--C-:B----4-:R-:W-:Y:S02]  /*0920*/  SHF.R.U32.HI R11, RZ, 0x4, R9.reuse ;  /* 0x00000004ff0b7819 */ /* 0x110fe40000011609 */
[----:B------:R-:W-:-:S05]  /*0930*/  SHF.R.U64 R8, R8, 0x4, R9 ;  /* 0x0000000408087819 */ /* 0x000fca0000001209 */
[----:B------:R3:W-:Y:S01]  /*0940*/  STS [UR8+0xc], R8 ;  /* 0x00000c08ff007988 */ /* 0x0007e20008000808 */
[----:B-1----:R-:W-:Y:S02]  /*0950*/  LOP3.LUT R5, R5, 0x7, RZ, 0xb8, !PT ;  /* 0x0000000705057812 */ /* 0x002fe400078eb8ff */
[----:B-----5:R-:W-:-:S03]  /*0960*/  LOP3.LUT R4, R4, 0xf, R11, 0xb8, !PT ;  /* 0x0000000f04047812 */ /* 0x020fc600078eb80b */
[----:B------:R3:W-:Y:S04]  /*0970*/  STS [UR8+0x34], R5 ;  /* 0x00003405ff007988 */ /* 0x0007e80008000808 */
[----:B------:R3:W-:Y:S02]  /*0980*/  STS [UR8+0x1c], R4 ;  /* 0x00001c04ff007988 */ /* 0x0007e40008000808 */
.L_x_21:
[----:B------:R-:W-:Y:S05]  /*0990*/  BSYNC B1 ;  /* 0x0000000000017941 */ /* 0x000fea0003800000 */
.L_x_20:
[----:B------:R-:W-:Y:S04]  /*09a0*/  BSSY B2, `(.L_x_22) ;  /* 0x000001a000027945 */ /* 0x000fe80003800000 */
[----:B------:R-:W-:Y:S04]  /*09b0*/  BSSY B1, `(.L_x_23) ;  /* 0x0000015000017945 */ /* 0x000fe80003800000 */
[----:B------:R-:W-:Y:S05]  /*09c0*/  @P2 BRA `(.L_x_24) ;  /* 0x0000000000202947 */ /* 0x000fea0003800000 */
[----:B-1-3--:R-:W1:Y:S02]  /*09d0*/  LDS R4, [UR8+0x34] ;  /* 0x00003408ff047984 */ /* 0x00ae640008000800 */
[----:B-1----:R-:W-:-:S05]  /*09e0*/  LOP3.LUT R4, R4, 0x38, RZ, 0xb8, !PT ;  /* 0x0000003804047812 */ /* 0x002fca00078eb8ff */
[----:B------:R1:W-:Y:S01]  /*09f0*/  STS [UR8+0x34], R4 ;  /* 0x00003404ff007988 */ /* 0x0003e20008000808 */
[----:B------:R-:W-:Y:S05]  /*0a00*/  @P2 BRA `(.L_x_25) ;  /* 0x0000000000202947 */ /* 0x000fea0003800000 */
[----:B-1----:R-:W1:Y:S01]  /*0a10*/  LDS R4, [UR8+0x8] ;  /* 0x00000808ff047984 */ /* 0x002e620008000800 */
[----:B------:R-:W-:-:S05]  /*0a20*/  IMAD.MOV.U32 R5, RZ, RZ, 0x780 ;  /* 0x00000780ff057424 */ /* 0x000fca00078e00ff */
[----:B-1----:R-:W-:-:S05]  /*0a30*/  LOP3.LUT R4, R4, 0x300, R5, 0xd8, !PT ;  /* 0x0000030004047812 */ /* 0x002fca00078ed805 */
[----:B------:R5:W-:Y:S02]  /*0a40*/  STS [UR8+0x8], R4 ;  /* 0x00000804ff007988 */ /* 0x000be40008000808 */
.L_x_24:
[----:B------:R-:W-:Y:S05]  /*0a50*/  @P2 BRA `(.L_x_26) ;  /* 0x0000000000282947 */ /* 0x000fea0003800000 */
[----:B-1-3-5:R-:W1:Y:S02]  /*0a60*/  LDS R4, [UR8+0x8] ;  /* 0x00000808ff047984 */ /* 0x02ae640008000800 */
[----:B-1----:R-:W-:-:S05]  /*0a70*/  LOP3.LUT R4, R4, 0x1800, RZ, 0xb8, !PT ;  /* 0x0000180004047812 */ /* 0x002fca00078eb8ff */
[----:B------:R3:W-:Y:S02]  /*0a80*/  STS [UR8+0x8], R4 ;  /* 0x00000804ff007988 */ /* 0x0007e40008000808 */
.L_x_25:
[----:B------:R-:W-:Y:S05]  /*0a90*/  @P2 BREAK B1 ;  /* 0x0000000000012942 */ /* 0x000fea0003800000 */
[----:B------:R-:W-:Y:S05]  /*0aa0*/  @P2 BRA `(.L_x_27) ;  /* 0x0000000000242947 */ /* 0x000fea0003800000 */
[----:B-1-3--:R-:W1:Y:S01]  /*0ab0*/  LDS R4, [UR8+0x8] ;  /* 0x00000808ff047984 */ /* 0x00ae620008000800 */
[----:B------:R-:W-:-:S05]  /*0ac0*/  IMAD.MOV.U32 R5, RZ, RZ, 0x6000 ;  /* 0x00006000ff057424 */ /* 0x000fca00078e00ff */
[----:B-1----:R-:W-:-:S04]  /*0ad0*/  LOP3.LUT R4, R4, 0x6000, R5, 0xd8, !PT ;  /* 0x0000600004047812 */ /* 0x002fc800078ed805 */
[----:B------:R-:W-:-:S05]  /*0ae0*/  LOP3.LUT R4, R4, 0x400000, RZ, 0xb8, !PT ;  /* 0x0040000004047812 */ /* 0x000fca00078eb8ff */
[----:B------:R1:W-:Y:S02]  /*0af0*/  STS [UR8+0x8], R4 ;  /* 0x00000804ff007988 */ /* 0x0003e40008000808 */
.L_x_26:
[----:B------:R-:W-:Y:S05]  /*0b00*/  BSYNC B1 ;  /* 0x0000000000017941 */ /* 0x000fea0003800000 */
.L_x_23:
[----:B-1-3-5:R-:W1:Y:S02]  /*0b10*/  @!P2 LDS R4, [UR8+0x8] ;  /* 0x00000808ff04a984 */ /* 0x02ae640008000800 */
[----:B-1----:R-:W-:-:S05]  /*0b20*/  @!P2 LOP3.LUT R4, R4, 0x8000, RZ, 0xb8, !PT ;  /* 0x000080000404a812 */ /* 0x002fca00078eb8ff */
[----:B------:R5:W-:Y:S02]  /*0b30*/  @!P2 STS [UR8+0x8], R4 ;  /* 0x00000804ff00a988 */ /* 0x000be40008000808 */
.L_x_27:
[----:B------:R-:W-:Y:S05]  /*0b40*/  BSYNC B2 ;  /* 0x0000000000027941 */ /* 0x000fea0003800000 */
.L_x_22:
[----:B------:R-:W-:Y:S05]  /*0b50*/  WARPSYNC.ALL ;  /* 0x0000000000007948 */ /* 0x000fea0003800000 */
[----:B------:R-:W-:-:S04]  /*0b60*/  UIADD3 UR23, UR4, 0x80, URZ ;  /* 0x0000008004177890 */ /* 0x000fc8000fffe03f */
[----:B------:R-:W-:-:S04]  /*0b70*/  UIADD3 UR22, UP0, UR23, UR24, URZ ;  /* 0x0000001817167290 */ /* 0x000fc8000ff1e03f */
[----:B------:R-:W-:Y:S01]  /*0b80*/  ULEA.HI.X.SX32 UR23, UR23, UR25, 0x1, UP0 ;  /* 0x0000001917177291 */ /* 0x000fe200080f0e3f */
[----:B------:R-:W-:Y:S11]  /*0b90*/  @P0 BRA `(.L_x_28) ;  /* 0x0000000000280947 */ /* 0x000ff60003800000 */
[----:B-1-3-5:R-:W1:Y:S01]  /*0ba0*/  S2R R4, SR_LANEID ;  /* 0x0000000000047919 */ /* 0x02ae620000000000 */
[----:B------:R-:W-:Y:S05]  /*0bb0*/  WARPSYNC.ALL ;  /* 0x0000000000007948 */ /* 0x000fea0003800000 */
[----:B-1----:R-:W-:-:S05]  /*0bc0*/  IMAD.SHL.U32 R8, R4, 0x4, RZ ;  /* 0x0000000404087824 */ /* 0x002fca00078e00ff */
[----:B------:R-:W1:Y:S01]  /*0bd0*/  LDS R9, [R8+UR8] ;  /* 0x0000000808097984 */ /* 0x000e620008000800 */
[----:B------:R-:W-:-:S05]  /*0be0*/  IADD3 R4, P1, R8, UR22, RZ ;  /* 0x0000001608047c10 */ /* 0x000fca000ff3e0ff */
[----:B------:R-:W-:-:S05]  /*0bf0*/  IMAD.X R5, RZ, RZ, UR23, P1 ;  /* 0x00000017ff057e24 */ /* 0x000fca00088e06ff */
[----:B-1----:R1:W3:Y:S01]  /*0c00*/  ATOMG.E.EXCH.STRONG.GPU PT, RZ, [R4], R9 ;  /* 0x0000000904ff73a8 */ /* 0x0022e200041ee100 */
[----:B------:R-:W-:-:S04]  /*0c10*/  DEPBAR {5,4,3,2,1,0} ;  /* 0x0000003f0000791a */ /* 0x000fc80000000000 */
[----:B------:R1:W-:Y:S01]  /*0c20*/  UTMACCTL.IV [UR22] ;  /* 0x00000000160079b9 */ /* 0x0003e20008000000 */
[----:B------:R-:W-:Y:S01]  /*0c30*/  NOP ;  /* 0x0000000000007918 */ /* 0x000fe20000000000 */
.L_x_28:
[----:B------:R-:W-:Y:S05]  /*0c40*/  @P0 BRA `(.L_x_29) ;  /* 0x00000000000c0947 */ /* 0x000fea0003800000 */
[----:B------:R0:W-:Y:S01]  /*0c50*/  UTMACMDFLUSH ;  /* 0x00000000000079b7 */ /* 0x0001e20000000000 */
[----:B------:R-:W-:Y:S05]  /*0c60*/  @P0 BRA `(.L_x_29) ;  /* 0x0000000000040947 */ /* 0x000fea0003800000 */
[----:B------:R-:W-:-:S04]  /*0c70*/  DEPBAR.LE SB0, 0x0 ;  /* 0x000080000000791a */ /* 0x000fc80000000000 */
.L_x_29:
[----:B------:R-:W-:Y:S05]  /*0c80*/  WARPSYNC.ALL ;  /* 0x0000000000007948 */ /* 0x000fea0003800000 */
[----:B---3--:R-:W-:Y:S06]  /*0c90*/  BAR.SYNC.DEFER_BLOCKING 0x0 ;  /* 0x0000000000007b1d */ /* 0x008fec0000010000 */
[----:B------:R-:W-:Y:S02]  /*0ca0*/  BSSY B2, `(.L_x_30) ;  /* 0x000000b000027945 */ /* 0x000fe40003800000 */
[----:B------:R-:W-:Y:S06]  /*0cb0*/  BAR.SYNC.DEFER_BLOCKING 0x0 ;  /* 0x0000000000007b1d */ /* 0x000fec0000010000 */
[----:B------:R3:W-:Y:S01]  /*0cc0*/  @!P0 STS [R14], RZ ;  /* 0x000000ff0e008388 */ /* 0x0007e20000000800 */
[----:B------:R-:W-:Y:S01]  /*0cd0*/  NOP ;  /* 0x0000000000007918 */ /* 0x000fe20000000000 */
[----:B------:R-:W-:Y:S05]  /*0ce0*/  @P2 BRA `(.L_x_31) ;  /* 0x0000000000182947 */ /* 0x000fea0003800000 */
[----:B-1---5:R-:W1:Y:S01]  /*0cf0*/  LDS R4, [UR8+0x8] ;  /* 0x00000808ff047984 */ /* 0x022e620008000800 */
[----:B------:R-:W5:Y:S01]  /*0d00*/  LDC.64 R8, c[0x0][0x220] ;  /* 0x00008800ff087b82 */ /* 0x000f620000000a00 */
[----:B------:R-:W-:Y:S02]  /*0d10*/  IMAD.MOV.U32 R5, RZ, RZ, 0x70 ;  /* 0x00000070ff057424 */ /* 0x000fe400078e00ff */
[----:B-----5:R5:W-:Y:S03]  /*0d20*/  STS.64 [UR8], R8 ;  /* 0x00000008ff007988 */ /* 0x020be60008000a08 */
[----:B-1----:R-:W-:-:S05]  /*0d30*/  LOP3.LUT R4, R4, 0x10, R5, 0xd8, !PT ;  /* 0x0000001004047812 */ /* 0x002fca00078ed805 */
[----:B------:R5:W-:Y:S02]  /*0d40*/  STS [UR8+0x8], R4 ;  /* 0x00000804ff007988 */ /* 0x000be40008000808 */
.L_x_31:
[----:B-1----:R-:W-:Y:S05]  /*0d50*/  BSYNC B2 ;  /* 0x0000000000027941 */ /* 0x002fea0003800000 */
.L_x_30:
[----:B------:R-:W-:Y:S04]  /*0d60*/  BSSY B3, `(.L_x_32) ;  /* 0x0000011000037945 */ /* 0x000fe80003800000 */
[----:B------:R-:W-:Y:S04]  /*0d70*/  BSSY B2, `(.L_x_33) ;  /* 0x000000e000027945 */ /* 0x000fe80003800000 */
[----:B------:R-:W-:Y:S05]  /*0d80*/  @P2 BRA `(.L_x_34) ;  /* 0x0000000000242947 */ /* 0x000fea0003800000 */
[----:B-----5:R-:W1:Y:S01]  /*0d90*/  LDS R4, [UR8+0x34] ;  /* 0x00003408ff047984 */ /* 0x020e620008000800 */
[----:B------:R-:W-:-:S05]  /*0da0*/  IMAD.MOV.U32 R5, RZ, RZ, 0x3f000000 ;  /* 0x3f000000ff057424 */ /* 0x000fca00078e00ff */
[----:B-1----:R-:W-:-:S05]  /*0db0*/  LOP3.LUT R4, R4, 0xff000000, R5, 0xb8, !PT ;  /* 0xff00000004047812 */ /* 0x002fca00078eb805 */
[----:B------:R1:W-:Y:S01]  /*0dc0*/  STS [UR8+0x34], R4 ;  /* 0x00003404ff007988 */ /* 0x0003e20008000808 */
[----:B------:R-:W-:Y:S05]  /*0dd0*/  @P2 BRA `(.L_x_35) ;  /* 0x00000000001c2947 */ /* 0x000fea0003800000 */
[----:B-1----:R-:W1:Y:S01]  /*0de0*/  LDS R4, [UR8+0x38] ;  /* 0x00003808ff047984 */ /* 0x002e620008000800 */
[----:B------:R-:W-:-:S05]  /*0df0*/  IMAD.MOV.U32 R5, RZ, RZ, 0x7f ;  /* 0x0000007fff057424 */ /* 0x000fca00078e00ff */
[----:B-1----:R-:W-:-:S05]  /*0e00*/  LOP3.LUT R4, R4, 0xff, R5, 0xb8, !PT ;  /* 0x000000ff04047812 */ /* 0x002fca00078eb805 */
[----:B------:R1:W-:Y:S02]  /*0e10*/  STS [UR8+0x38], R4 ;  /* 0x00003804ff007988 */ /* 0x0003e40008000808 */
.L_x_34:
[----:B------:R-:W-:Y:S05]  /*0e20*/  @P2 BREAK B2 ;  /* 0x0000000000022942 */ /* 0x000fea0003800000 */
[----:B------:R-:W-:Y:S05]  /*0e30*/  @P2 BRA `(.L_x_36) ;  /* 0x00000000000c2947 */ /* 0x000fea0003800000 */
[----:B------:R1:W-:Y:S02]  /*0e40*/  STS [UR8+0x20], R3 ;  /* 0x00002003ff007988 */ /* 0x0003e40008000808 */
.L_x_35:
[----:B------:R-:W-:Y:S05]  /*0e50*/  BSYNC B2 ;  /* 0x0000000000027941 */ /* 0x000fea0003800000 */
.L_x_33:
[----:B------:R1:W-:Y:S02]  /*0e60*/  @!P2 STS [UR8+0x24], R2 ;  /* 0x00002402ff00a988 */ /* 0x0003e40008000808 */
.L_x_36:
[----:B------:R-:W-:Y:S05]  /*0e70*/  BSYNC B3 ;  /* 0x0000000000037941 */ /* 0x000fea0003800000 */
.L_x_32:
[----:B------:R-:W-:Y:S05]  /*0e80*/  WARPSYNC.ALL ;  /* 0x0000000000007948 */ /* 0x000fea0003800000 */
[----:B------:R-:W-:Y:S04]  /*0e90*/  BSSY B3, `(.L_x_37) ;  /* 0x000000e000037945 */ /* 0x000fe80003800000 */
[----:B------:R-:W-:Y:S05]  /*0ea0*/  @P2 BRA `(.L_x_38) ;  /* 0x0000000000302947 */ /* 0x000fea0003800000 */
[----:B-1--4-:R-:W1:Y:S01]  /*0eb0*/  LDS R3, [UR8+0x34] ;  /* 0x00003408ff037984 */ /* 0x012e620008000800 */
[----:B-----5:R-:W4:Y:S03]  /*0ec0*/  LDC.64 R4, c[0x0][0x248] ;  /* 0x00009200ff047b82 */ /* 0x020f260000000a00 */
[----:B------:R-:W5:Y:S01]  /*0ed0*/  LDS R2, [UR8+0x1c] ;  /* 0x00001c08ff027984 */ /* 0x000f620008000800 */
[C---:B----4-:R-:W-:Y:S01]  /*0ee0*/  SHF.L.U64.HI R5, R4.reuse, 0x1, R5 ;  /* 0x0000000104057819 */ /* 0x050fe20000010205 */
[----:B------:R-:W-:-:S03]  /*0ef0*/  IMAD.SHL.U32 R4, R4, 0x2, RZ ;  /* 0x0000000204047824 */ /* 0x000fc600078e00ff */
[--C-:B------:R-:W-:Y:S02]  /*0f00*/  SHF.R.U32.HI R9, RZ, 0x4, R5.reuse ;  /* 0x00000004ff097819 */ /* 0x100fe40000011605 */
[----:B------:R-:W-:-:S05]  /*0f10*/  SHF.R.U64 R4, R4, 0x4, R5 ;  /* 0x0000000404047819 */ /* 0x000fca0000001205 */
[----:B------:R4:W-:Y:S01]  /*0f20*/  STS [UR8+0xc], R4 ;  /* 0x00000c04ff007988 */ /* 0x0009e20008000808 */
[----:B-1----:R-:W-:Y:S02]  /*0f30*/  LOP3.LUT R3, R3, 0x7, RZ, 0xb8, !PT ;  /* 0x0000000703037812 */ /* 0x002fe400078eb8ff */
[----:B-----5:R-:W-:-:S03]  /*0f40*/  LOP3.LUT R2, R2, 0xf, R9, 0xb8, !PT ;  /* 0x0000000f02027812 */ /* 0x020fc600078eb809 */
[----:B------:R4:W-:Y:S04]  /*0f50*/  STS [UR8+0x34], R3 ;  /* 0x00003403ff007988 */ /* 0x0009e80008000808 */
[----:B------:R4:W-:Y:S02]  /*0f60*/  STS [UR8+0x1c], R2 ;  /* 0x00001c02ff007988 */ /* 0x0009e40008000808 */
.L_x_38:
[----:B------:R-:W-:Y:S05]  /*0f70*/  BSYNC B3 ;  /* 0x0000000000037941 */ /* 0x000fea0003800000 */
.L_x_37:
[----:B------:R-:W-:Y:S04]  /*0f80*/  BSSY B3, `(.L_x_39) ;  /* 0x000001a000037945 */ /* 0x000fe80003800000 */
[----:B------:R-:W-:Y:S04]  /*0f90*/  BSSY B4, `(.L_x_40) ;  /* 0x0000015000047945 */ /* 0x000fe80003800000 */
[----:B------:R-:W-:Y:S05]  /*0fa0*/  @P2 BRA `(.L_x_41) ;  /* 0x0000000000202947 */ /* 0x000fea0003800000 */
[----:B-1--4-:R-:W1:Y:S02]  /*0fb0*/  LDS R2, [UR8+0x34] ;  /* 0x00003408ff027984 */ /* 0x012e640008000800 */
[----:B-1----:R-:W-:-:S05]  /*0fc0*/  LOP3.LUT R2, R2, 0x38, RZ, 0xb8, !PT ;  /* 0x0000003802027812 */ /* 0x002fca00078eb8ff */
[----:B------:R1:W-:Y:S01]  /*0fd0*/  STS [UR8+0x34], R2 ;  /* 0x00003402ff007988 */ /* 0x0003e20008000808 */
[----:B------:R-:W-:Y:S05]  /*0fe0*/  @P2 BRA `(.L_x_42) ;  /* 0x0000000000202947 */ /* 0x000fea0003800000 */
[----:B-1----:R-:W1:Y:S01]  /*0ff0*/  LDS R2, [UR8+0x8] ;  /* 0x00000808ff027984 */ /* 0x002e620008000800 */
[----:B------:R-:W-:-:S05]  /*1000*/  IMAD.MOV.U32 R3, RZ, RZ, 0x780 ;  /* 0x00000780ff037424 */ /* 0x000fca00078e00ff */
[----:B-1----:R-:W-:-:S05]  /*1010*/  LOP3.LUT R2, R2, 0x300, R3, 0xd8, !PT ;  /* 0x0000030002027812 */ /* 0x002fca00078ed803 */
[----:B------:R1:W-:Y:S02]  /*1020*/  STS [UR8+0x8], R2 ;  /* 0x00000802ff007988 */ /* 0x0003e40008000808 */
.L_x_41:
[----:B------:R-:W-:Y:S05]  /*1030*/  @P2 BRA `(.L_x_43) ;  /* 0x0000000000282947 */ /* 0x000fea0003800000 */
[----:B-1--4-:R-:W1:Y:S02]  /*1040*/  LDS R2, [UR8+0x8] ;  /* 0x00000808ff027984 */ /* 0x012e640008000800 */
[----:B-1----:R-:W-:-:S05]  /*1050*/  LOP3.LUT R2, R2, 0x1800, RZ, 0xb8, !PT ;  /* 0x0000180002027812 */ /* 0x002fca00078eb8ff */
[----:B------:R4:W-:Y:S02]  /*1060*/  STS [UR8+0x8], R2 ;  /* 0x00000802ff007988 */ /* 0x0009e40008000808 */
.L_x_42:
[----:B------:R-:W-:Y:S05]  /*1070*/  @P2 BREAK B4 ;  /* 0x0000000000042942 */ /* 0x000fea0003800000 */
[----:B------:R-:W-:Y:S05]  /*1080*/  @P2 BRA `(.L_x_44) ;  /* 0x0000000000242947 */ /* 0x000fea0003800000 */
[----:B-1--4-:R-:W1:Y:S01]  /*1090*/  LDS R2, [UR8+0x8] ;  /* 0x00000808ff027984 */ /* 0x012e620008000800 */
[----:B------:R-:W-:-:S05]  /*10a0*/  IMAD.MOV.U32 R3, RZ, RZ, 0x6000 ;  /* 0x00006000ff037424 */ /* 0x000fca00078e00ff */
[----:B-1----:R-:W-:-:S04]  /*10b0*/  LOP3.LUT R2, R2, 0x6000, R3, 0xd8, !PT ;  /* 0x0000600002027812 */ /* 0x002fc800078ed803 */
[----:B------:R-:W-:-:S05]  /*10c0*/  LOP3.LUT R2, R2, 0x400000, RZ, 0xb8, !PT ;  /* 0x0040000002027812 */ /* 0x000fca00078eb8ff */
[----:B------:R1:W-:Y:S02]  /*10d0*/  STS [UR8+0x8], R2 ;  /* 0x00000802ff007988 */ /* 0x0003e40008000808 */
.L_x_43:
[----:B------:R-:W-:Y:S05]  /*10e0*/  BSYNC B4 ;  /* 0x0000000000047941 */ /* 0x000fea0003800000 */
.L_x_40:
[----:B-1--4-:R-:W1:Y:S02]  /*10f0*/  @!P2 LDS R2, [UR8+0x8] ;  /* 0x00000808ff02a984 */ /* 0x012e640008000800 */
[----:B-1----:R-:W-:-:S05]  /*1100*/  @!P2 LOP3.LUT R2, R2, 0x8000, RZ, 0xb8, !PT ;  /* 0x000080000202a812 */ /* 0x002fca00078eb8ff */
[----:B------:R1:W-:Y:S02]  /*1110*/  @!P2 STS [UR8+0x8], R2 ;  /* 0x00000802ff00a988 */ /* 0x0003e40008000808 */
.L_x_44:
[----:B------:R-:W-:Y:S05]  /*1120*/  BSYNC B3 ;  /* 0x0000000000037941 */ /* 0x000fea0003800000 */
.L_x_39:
[----:B------:R-:W-:Y:S05]  /*1130*/  WARPSYNC.ALL ;  /* 0x0000000000007948 */ /* 0x000fea0003800000 */
[----:B------:R-:W-:Y:S01]  /*1140*/  UIADD3 UR4, UR4, 0x100, URZ ;  /* 0x0000010004047890 */ /* 0x000fe2000fffe03f */
[----:B------:R-:W-:Y:S02]  /*1150*/  ISETP.GE.AND P1, PT, R10, 0x1, PT ;  /* 0x000000010a00780c */ /* 0x000fe40003f26270 */
[----:B------:R-:W-:Y:S02]  /*1160*/  CS2R R24, SRZ ;  /* 0x0000000000187805 */ /* 0x000fe4000001ff00 */
[----:B------:R-:W-:Y:S01]  /*1170*/  CS2R R26, SRZ ;  /* 0x00000000001a7805 */ /* 0x000fe2000001ff00 */
[----:B------:R-:W-:Y:S01]  /*1180*/  UIADD3 UR24, UP0, UR4, UR24, URZ ;  /* 0x0000001804187290 */ /* 0x000fe2000ff1e03f */
[----:B------:R-:W-:-:S03]  /*1190*/  IMAD.MOV.U32 R28, RZ, RZ, RZ ;  /* 0x000000ffff1c7224 */ /* 0x000fc600078e00ff */
[----:B------:R-:W-:Y:S01]  /*11a0*/  ULEA.HI.X.SX32 UR25, UR4, UR25, 0x1, UP0 ;  /* 0x0000001904197291 */ /* 0x000fe200080f0e3f */
[----:B------:R-:W-:Y:S11]  /*11b0*/  @P0 BRA `(.L_x_45) ;  /* 0x0000000000280947 */ /* 0x000ff60003800000 */
[----:B-1--4-:R-:W5:Y:S01]  /*11c0*/  S2R R2, SR_LANEID ;  /* 0x0000000000027919 */ /* 0x012f620000000000 */
[----:B------:R-:W-:Y:S05]  /*11d0*/  WARPSYNC.ALL ;  /* 0x0000000000007948 */ /* 0x000fea0003800000 */
[----:B-----5:R-:W-:-:S05]  /*11e0*/  IMAD.SHL.U32 R4, R2, 0x4, RZ ;  /* 0x0000000402047824 */ /* 0x020fca00078e00ff */
[----:B------:R-:W1:Y:S01]  /*11f0*/  LDS R5, [R4+UR8] ;  /* 0x0000000804057984 */ /* 0x000e620008000800 */
[----:B------:R-:W-:-:S05]  /*1200*/  IADD3 R2, P3, R4, UR24, RZ ;  /* 0x0000001804027c10 */ /* 0x000fca000ff7e0ff */
[----:B------:R-:W-:-:S05]  /*1210*/  IMAD.X R3, RZ, RZ, UR25, P3 ;  /* 0x00000019ff037e24 */ /* 0x000fca00098e06ff */
[----:B-1----:R1:W4:Y:S01]  /*1220*/  ATOMG.E.EXCH.STRONG.GPU PT, RZ, [R2], R5 ;  /* 0x0000000502ff73a8 */ /* 0x00232200041ee100 */
[----:B------:R-:W-:-:S04]  /*1230*/  DEPBAR {5,4,3,2,1,0} ;  /* 0x0000003f0000791a */ /* 0x000fc80000000000 */
[----:B------:R1:W-:Y:S01]  /*1240*/  UTMACCTL.IV [UR24] ;  /* 0x00000000180079b9 */ /* 0x0003e20008000000 */
[----:B------:R-:W-:Y:S01]  /*1250*/  NOP ;  /* 0x0000000000007918 */ /* 0x000fe20000000000 */
.L_x_45:
[----:B------:R-:W-:Y:S05]  /*1260*/  @P0 BRA `(.L_x_46) ;  /* 0x00000000000c0947 */ /* 0x000fea0003800000 */
[----:B------:R0:W-:Y:S01]  /*1270*/  UTMACMDFLUSH ;  /* 0x00000000000079b7 */ /* 0x0001e20000000000 */
[----:B------:R-:W-:Y:S05]  /*1280*/  @P0 BRA `(.L_x_46) ;  /* 0x0000000000040947 */ /* 0x000fea0003800000 */
[----:B------:R-:W-:-:S04]  /*1290*/  DEPBAR.LE SB0, 0x0 ;  /* 0x000080000000791a */ /* 0x000fc80000000000 */
.L_x_46:
[----:B------:R-:W-:Y:S05]  /*12a0*/  WARPSYNC.ALL ;  /* 0x0000000000007948 */ /* 0x000fea0003800000 */
[----:B----4-:R-:W-:Y:S01]  /*12b0*/  BAR.SYNC.DEFER_BLOCKING 0x0 ;  /* 0x0000000000007b1d */ /* 0x010fe20000010000 */
[----:B------:R-:W-:Y:S01]  /*12c0*/  USHF.L.U32 UR11, UR27, 0x7, URZ ;  /* 0x000000071b0b7899 */ /* 0x000fe2000800063f */
[----:B------:R-:W-:Y:S01]  /*12d0*/  IMAD.MOV.U32 R29, RZ, RZ, RZ ;  /* 0x000000ffff1d7224 */ /* 0x000fe200078e00ff */
[----:B------:R-:W-:Y:S01]  /*12e0*/  USHF.L.U32 UR30, UR26, 0x6, URZ ;  /* 0x000000061a1e7899 */ /* 0x000fe2000800063f */
[----:B------:R-:W-:Y:S02]  /*12f0*/  CS2R R30, SRZ ;  /* 0x00000000001e7805 */ /* 0x000fe4000001ff00 */
[----:B------:R-:W-:Y:S01]  /*1300*/  CS2R R32, SRZ ;  /* 0x0000000000207805 */ /* 0x000fe2000001ff00 */
[----:B------:R-:W-:Y:S01]  /*1310*/  VOTEU.ALL UP0, P2 ;  /* 0x00000000003f7886 */ /* 0x000fe20001000000 */
[----:B------:R-:W-:Y:S01]  /*1320*/  UMOV UR4, 0x1 ;  /* 0x0000000100047882 */ /* 0x000fe20000000000 */
[----:B------:R-:W-:-:S02]  /*1330*/  CS2R R34, SRZ ;  /* 0x0000000000227805 */ /* 0x000fc4000001ff00 */
[----:B------:R-:W-:Y:S02]  /*1340*/  CS2R R36, SRZ ;  /* 0x0000000000247805 */ /* 0x000fe4000001ff00 */
[----:B------:R-:W-:Y:S01]  /*1350*/  CS2R R38, SRZ ;  /* 0x0000000000267805 */ /* 0x000fe2000001ff00 */
[----:B------:R-:W-:-:S04]  /*1360*/  @!UP0 UIADD3 UR4, -UR4, 0x100000, URZ ;  /* 0x0010000004048890 */ /* 0x000fc8000fffe13f */
[----:B------:R-:W-:Y:S02]  /*1370*/  @!UP0 USHF.L.U32 UR5, UR4, 0xb, URZ ;  /* 0x0000000b04058899 */ /* 0x000fe4000800063f */
[----:B------:R-:W-:Y:S01]  /*1380*/  @!UP0 USHF.L.U32 UR4, UR4, 0x1, URZ ;  /* 0x0000000104048899 */ /* 0x000fe2000800063f */
[----:B------:R-:W-:Y:S01]  /*1390*/  CS2R R40, SRZ ;  /* 0x0000000000287805 */ /* 0x000fe2000001ff00 */
[----:B------:R-:W-:Y:S01]  /*13a0*/  VOTEU.ALL UP0, P2 ;  /* 0x00000000003f7886 */ /* 0x000fe20001000000 */
[----:B------:R-:W-:Y:S02]  /*13b0*/  CS2R R42, SRZ ;  /* 0x00000000002a7805 */ /* 0x000fe4000001ff00 */
[----:B------:R-:W-:Y:S02]  /*13c0*/  CS2R R44, SRZ ;  /* 0x00000000002c7805 */ /* 0x000fe4000001ff00 */
[----:B------:R-:W-:Y:S02]  /*13d0*/  CS2R R46, SRZ ;  /* 0x00000000002e7805 */ /* 0x000fe4000001ff00 */
[----:B------:R-:W-:-:S02]  /*13e0*/  CS2R R48, SRZ ;  /* 0x0000000000307805 */ /* 0x000fc4000001ff00 */
[----:B------:R-:W-:Y:S02]  /*13f0*/  CS2R R50, SRZ ;  /* 0x0000000000327805 */ /* 0x000fe4000001ff00 */
[----:B------:R-:W-:Y:S02]  /*1400*/  CS2R R52, SRZ ;  /* 0x0000000000347805 */ /* 0x000fe4000001ff00 */
[----:B------:R-:W-:Y:S01]  /*1410*/  CS2R R54, SRZ ;  /* 0x0000000000367805 */ /* 0x000fe2000001ff00 */
[----:B------:R-:W4:Y:S02]  /*1420*/  FENCE.VIEW.ASYNC.S ;  /* 0x00000000000073c6 */ /* 0x000f240000000000 */
[----:B----4-:R4:W1:Y:S01]  /*1430*/  @!UP0 SYNCS.EXCH.64 URZ, [UR8+0x6000], UR4 ;  /* 0x00600004083f85b2 */ /* 0x0108620008000100 */
[----:B------:R-:W-:Y:S05]  /*1440*/  @!P1 BRA `(.L_x_47) ;  /* 0x00000004003c9947 */ /* 0x000fea0003800000 */
[----:B----4-:R-:W-:Y:S01]  /*1450*/  UIADD3 UR5, UR8, 0x4000, URZ ;  /* 0x0000400008057890 */ /* 0x010fe2000fffe03f */
[----:B-1----:R-:W-:Y:S01]  /*1460*/  SHF.R.U32.HI R2, RZ, 0x5, R0 ;  /* 0x00000005ff027819 */ /* 0x002fe20000011600 */
[----:B------:R-:W-:Y:S01]  /*1470*/  UMOV UR4, URZ ;  /* 0x0000003f00047c82 */ /* 0x000fe20008000000 */
[----:B------:R-:W-:Y:S01]  /*1480*/  CS2R R24, SRZ ;  /* 0x0000000000187805 */ /* 0x000fe2000001ff00 */
[----:B------:R-:W-:Y:S01]  /*1490*/  USHF.R.U32.HI UR5, URZ, 0x4, UR5 ;  /* 0x000000043f057899 */ /* 0x000fe20008011605 */
[----:B------:R-:W-:Y:S02]  /*14a0*/  R2UR UR36, R2 ;  /* 0x00000000022472ca */ /* 0x000fe400000e0000 */
[----:B------:R-:W-:Y:S02]  /*14b0*/  CS2R R26, SRZ ;  /* 0x00000000001a7805 */ /* 0x000fe4000001ff00 */
[----:B------:R-:W-:Y:S01]  /*14c0*/  CS2R R28, SRZ ;  /* 0x00000000001c7805 */ /* 0x000fe2000001ff00 */
[----:B------:R-:W-:Y:S01]  /*14d0*/  USGXT.U32 UR18, UR5, 0xe ;  /* 0x0000000e0512789a */ /* 0x000fe20008000000 */
[----:B------:R-:W-:-:S02]  /*14e0*/  CS2R R30, SRZ ;  /* 0x00000000001e7805 */ /* 0x000fc4000001ff00 */
[----:B------:R-:W-:Y:S02]  /*14f0*/  CS2R R32, SRZ ;  /* 0x0000000000207805 */ /* 0x000fe4000001ff00 */
[----:B------:R-:W-:Y:S01]  /*1500*/  CS2R R34, SRZ ;  /* 0x0000000000227805 */ /* 0x000fe2000001ff00 */
[----:B------:R-:W-:Y:S01]  /*1510*/  UIADD3 UR6, UP0, UR18, 0x80, URZ ;  /* 0x0000008012067890 */ /* 0x000fe2000ff1e03f */
[----:B------:R-:W-:Y:S02]  /*1520*/  CS2R R36, SRZ ;  /* 0x0000000000247805 */ /* 0x000fe4000001ff00 */
[----:B------:R-:W-:Y:S02]  /*1530*/  CS2R R38, SRZ ;  /* 0x0000000000267805 */ /* 0x000fe4000001ff00 */
[----:B------:R-:W-:Y:S01]  /*1540*/  CS2R R40, SRZ ;  /* 0x0000000000287805 */ /* 0x000fe2000001ff00 */
[----:B------:R-:W-:Y:S01]  /*1550*/  UIADD3.X UR7, UR4, 0x40000040, URZ, UP0, !UPT ;  /* 0x4000004004077890 */ /* 0x000fe200087fe43f */
[----:B------:R-:W-:-:S02]  /*1560*/  CS2R R42, SRZ ;  /* 0x00000000002a7805 */ /* 0x000fc4000001ff00 */
[----:B------:R-:W-:Y:S02]  /*1570*/  CS2R R44, SRZ ;  /* 0x00000000002c7805 */ /* 0x000fe4000001ff00 */
[----:B------:R-:W-:Y:S02]  /*1580*/  CS2R R46, SRZ ;  /* 0x00000000002e7805 */ /* 0x000fe4000001ff00 */
[----:B------:R-:W-:Y:S02]  /*1590*/  CS2R R48, SRZ ;  /* 0x0000000000307805 */ /* 0x000fe4000001ff00 */
[----:B------:R-:W-:Y:S02]  /*15a0*/  CS2R R50, SRZ ;  /* 0x0000000000327805 */ /* 0x000fe4000001ff00 */
[----:B------:R-:W-:Y:S02]  /*15b0*/  CS2R R52, SRZ ;  /* 0x0000000000347805 */ /* 0x000fe4000001ff00 */
[----:B------:R-:W-:Y:S01]  /*15c0*/  CS2R R54, SRZ ;  /* 0x0000000000367805 */ /* 0x000fe2000001ff00 */
[----:B------:R-:W-:-:S02]  /*15d0*/  UIADD3.64 UR34, UR6, 0x80, URZ ;  /* 0x0000008006227897 */ /* 0x000fc4000fffe03f */
[----:B------:R-:W-:Y:S01]  /*15e0*/  UIADD3.64 UR14, UR6, 0x100, URZ ;  /* 0x00000100060e7897 */ /* 0x000fe2000fffe03f */
[----:B------:R-:W-:-:S11]  /*15f0*/  UMOV UR10, URZ ;  /* 0x0000003f000a7c82 */ /* 0x000fd60008000000 */
.L_x_49:
[----:B------:R-:W-:Y:S01]  /*1600*/  BAR.SYNC.DEFER_BLOCKING 0x0 ;  /* 0x0000000000007b1d */ /* 0x000fe20000010000 */
[----:B------:R-:W-:Y:S01]  /*1610*/  @!P2 IMAD.MOV.U32 R2, RZ, RZ, 0x6000 ;  /* 0x00006000ff02a424 */ /* 0x000fe200078e00ff */
[----:B------:R-:W-:Y:S02]  /*1620*/  ELECT P0, URZ, PT ;  /* 0x00000000003f782f */ /* 0x000fe40003800000 */
[----:B------:R-:W-:Y:S02]  /*1630*/  ELECT P1, URZ, PT ;  /* 0x00000000003f782f */ /* 0x000fe40003820000 */
[C---:B------:R-:W-:Y:S01]  /*1640*/  ISETP.LT.U32.AND P0, PT, R6.reuse, 0x20, P0 ;  /* 0x000000200600780c */ /* 0x040fe20000701070 */
[----:B------:R-:W-:Y:S01]  /*1650*/  UMOV UR31, UR10 ;  /* 0x0000000a001f7c82 */ /* 0x000fe20008000000 */
[----:B------:R-:W-:-:S11]  /*1660*/  ISETP.LT.U32.AND P1, PT, R6, 0x20, P1 ;  /* 0x000000200600780c */ /* 0x000fd60000f21070 */
[----:B------:R-:W-:Y:S01]  /*1670*/  VOTEU.ANY UP0, P0 ;  /* 0x00000000003f7886 */ /* 0x000fe20000000100 */
[----:B------:R-:W-:Y:S01]  /*1680*/  VOTEU.ANY UP2, P0 ;  /* 0x00000000003f7886 */ /* 0x000fe20000040100 */
[----:B------:R-:W-:Y:S01]  /*1690*/  VOTEU.ANY UP1, P1 ;  /* 0x00000000003f7886 */ /* 0x000fe20000820100 */
[----:B------:R-:W-:Y:S01]  /*16a0*/  VOTEU.ANY UP3, P1 ;  /* 0x00000000003f7886 */ /* 0x000fe20000860100 */
[----:B------:R1:W-:Y:S01]  /*16b0*/  @!P2 SYNCS.ARRIVE.TRANS64 RZ, [UR8+0x6000], R2 ;  /* 0x00600002ffffa9a7 */ /* 0x0003e20008000008 */
[----:B------:R4:W-:Y:S06]  /*16c0*/  MEMBAR.ALL.CTA ;  /* 0x0000000000007992 */ /* 0x0009ec0000008000 */
[----:B----4-:R-:W4:Y:S01]  /*16d0*/  FENCE.VIEW.ASYNC.S ;  /* 0x00000000000073c6 */ /* 0x010f220000000000 */
[----:B------:R-:W-:Y:S01]  /*16e0*/  @UP0 UIADD3 UR9, UR8, 0x6000, URZ ;  /* 0x0000600008090890 */ /* 0x000fe2000fffe03f */
[----:B------:R-:W-:Y:S01]  /*16f0*/  @UP0 UMOV UR4, UR20 ;  /* 0x0000001400040c82 */ /* 0x000fe20008000000 */
[----:B------:R-:W-:Y:S01]  /*1700*/  @UP0 UMOV UR5, UR21 ;  /* 0x0000001500050c82 */ /* 0x000fe20008000000 */
[----:B------:R-:W-:-:S02]  /*1710*/  @UP1 UIADD3 UR28, UR8, 0x4000, URZ ;  /* 0x00004000081c1890 */ /* 0x000fc4000fffe03f */
[----:B------:R-:W-:Y:S01]  /*1720*/  @UP1 UIADD3 UR29, UR8, 0x6000, URZ ;  /* 0x00006000081d1890 */ /* 0x000fe2000fffe03f */
[----:B-1----:R-:W-:Y:S01]  /*1730*/  SHF.L.U32 R2, R7, 0x1f, RZ ;  /* 0x0000001f07027819 */ /* 0x002fe200000006ff */
[----:B------:R-:W-:Y:S01]  /*1740*/  @UP1 UMOV UR12, UR22 ;  /* 0x00000016000c1c82 */ /* 0x000fe20008000000 */
[----:B------:R-:W-:Y:S01]  /*1750*/  @UP1 UMOV UR13, UR23 ;  /* 0x00000017000d1c82 */ /* 0x000fe20008000000 */
[----:B----4-:R-:W-:Y:S06]  /*1760*/  BAR.SYNC.DEFER_BLOCKING 0x0 ;  /* 0x0000000000007b1d */ /* 0x010fec0000010000 */
[----:B------:R1:W-:Y:S02]  /*1770*/  @UP2 UTMALDG.2D [UR8], [UR4] ;  /* 0x00000008040025b4 */ /* 0x0003e40008008000 */
[----:B------:R-:W-:Y:S06]  /*1780*/  BAR.SYNC.DEFER_BLOCKING 0x0 ;  /* 0x0000000000007b1d */ /* 0x000fec0000010000 */
[----:B------:R1:W-:Y:S02]  /*1790*/  @UP3 UTMALDG.2D [UR28], [UR12] ;  /* 0x0000001c0c0035b4 */ /* 0x0003e40008008000 */
[----:B------:R-:W-:Y:S06]  /*17a0*/  BAR.SYNC.DEFER_BLOCKING 0x0 ;  /* 0x0000000000007b1d */ /* 0x000fec0000010000 */
[----:B------:R-:W4:Y:S02]  /*17b0*/  SYNCS.PHASECHK.TRANS64.TRYWAIT P0, [UR8+0x6000], R2 ;  /* 0x00600002ff0075a7 */ /* 0x000f240008000148 */
[----:B-1--4-:R-:W-:Y:S05]  /*17c0*/  @!P0 BRA `(.L_x_48) ;  /* 0x0000000400348947 */ /* 0x012fea0003800000 */
.L_x_50:
[----:B------:R-:W-:Y:S01]  /*17d0*/  USHF.L.U32 UR4, UR36, 0x7, URZ ;  /* 0x0000000724047899 */ /* 0x000fe2000800063f */
[----:B------:R-:W-:Y:S02]  /*17e0*/  WARPGROUP.DEPBAR.LE gsb0, 0x0 ;  /* 0x00008000000079c5 */ /* 0x000fe40000010000 */
[----:B------:R-:W-:Y:S01]  /*17f0*/  WARPGROUP.ARRIVE ;  /* 0x00000000000079c5 */ /* 0x000fe20000000000 */
[----:B------:R-:W-:Y:S01]  /*1800*/  ULOP3.LUT UR4, UR4, 0x200, URZ, 0xc0, !UPT ;  /* 0x0000020004047892 */ /* 0x000fe2000f8ec03f */
[----:B------:R-:W1:Y:S01]  /*1810*/  LDC R2, c[0x0][0x230] ;  /* 0x00008c00ff027b82 */ /* 0x000e620000000800 */
[----:B------:R-:W-:Y:S01]  /*1820*/  UMOV UR19, 0x40000040 ;  /* 0x4000004000137882 */ /* 0x000fe20000000000 */
[----:B------:R-:W-:Y:S01]  /*1830*/  UMOV UR17, 0x40000040 ;  /* 0x4000004000117882 */ /* 0x000fe20000000000 */
[----:B------:R-:W-:Y:S01]  /*1840*/  ULEA.HI UR4, UR8, UR4, URZ, 0x1c ;  /* 0x0000000408047291 */ /* 0x000fe2000f8fe03f */
[----:B------:R-:W-:Y:S01]  /*1850*/  LOP3.LUT R7, R7, 0x1, RZ, 0x3c, !PT ;  /* 0x0000000107077812 */ /* 0x000fe200078e3cff */
[----:B------:R-:W-:-:S02]  /*1860*/  UIADD3 UR10, UR10, 0x40, URZ ;  /* 0x000000400a0a7890 */ /* 0x000fc4000fffe03f */
[----:B------:R-:W-:-:S03]  /*1870*/  ULOP3.LUT UR16, UR4, 0x3fff, URZ, 0xc0, !UPT ;  /* 0x00003fff04107892 */ /* 0x000fc6000f8ec03f */
[----:B------:R-:W-:-:S06]  /*1880*/  UMOV UR4, URZ ;  /* 0x0000003f00047c82 */ /* 0x000fcc0008000000 */
[----:B------:R-:W-:Y:S01]  /*1890*/  HGMMA.64x64x16.F32 R24, gdesc[UR16].tnspB, R24 ;  /* 0x40e00000101879f0 */ /* 0x000fe20008700818 */
[----:B------:R-:W-:-:S04]  /*18a0*/  UIADD3 UR16, UP0, UR16, 0x2, URZ ;  /* 0x0000000210107890 */ /* 0x000fc8000ff1e03f */
[----:B------:R-:W-:-:S03]  /*18b0*/  UIADD3.X UR5, UR4, 0x40000040, URZ, UP0, !UPT ;  /* 0x4000004004057890 */ /* 0x000fc600087fe43f */
[----:B------:R-:W-:Y:S01]  /*18c0*/  UMOV UR4, UR16 ;  /* 0x0000001000047c82 */ /* 0x000fe20008000000 */
[----:B-1----:R-:W-:Y:S01]  /*18d0*/  ISETP.LE.AND P0, PT, R2, UR10, PT ;  /* 0x0000000a02007c0c */ /* 0x002fe2000bf03270 */
[----:B------:R-:W-:Y:S02]  /*18e0*/  UIADD3.64 UR32, UR4, 0x2, URZ ;  /* 0x0000000204207897 */ /* 0x000fe4000fffe03f */
[----:B------:R-:W-:Y:S02]  /*18f0*/  UIADD3.64 UR12, UR4, 0x4, URZ ;  /* 0x00000004040c7897 */ /* 0x000fe4000fffe03f */
[----:B------:R-:W-:Y:S05]  /*1900*/  HGMMA.64x64x16.F32 R24, gdesc[UR4].tnspB, R24 ;  /* 0x40e00000041879f0 */ /* 0x000fea0008700818 */
[----:B------:R-:W-:Y:S04]  /*1910*/  HGMMA.64x64x16.F32 R24, gdesc[UR32].tnspB, R24 ;  /* 0x40e00000201879f0 */ /* 0x000fe80008700818 */
[----:B------:R-:W-:Y:S01]  /*1920*/  HGMMA.64x64x16.F32 R24, gdesc[UR12].tnspB, R24, gsb0 ;  /* 0x40e000000c1879f0 */ /* 0x000fe20008000818 */
[----:B------:R-:W-:Y:S05]  /*1930*/  @!P0 BRA `(.L_x_49) ;  /* 0xfffffffc00308947 */ /* 0x000fea000383ffff */
.L_x_47:
[C---:B-1----:R-:W-:Y:S01]  /*1940*/  IMAD.SHL.U32 R2, R0.reuse, 0x80, RZ ;  /* 0x0000008000027824 */ /* 0x042fe200078e00ff */
[----:B------:R-:W-:Y:S02]  /*1950*/  WARPGROUP.DEPBAR.LE gsb0, 0x0 ;  /* 0x00008000000079c5 */ /* 0x000fe40000010000 */
[----:B------:R-:W-:Y:S01]  /*1960*/  IMAD.SHL.U32 R3, R0, 0x40, RZ ;  /* 0x0000004000037824 */ /* 0x000fe200078e00ff */
[----:B------:R-:W-:Y:S01]  /*1970*/  BAR.SYNC.DEFER_BLOCKING 0x0 ;  /* 0x0000000000007b1d */ /* 0x000fe20000010000 */
[----:B------:R-:W-:Y:S02]  /*1980*/  LOP3.LUT R2, R2, 0x780, RZ, 0xc0, !PT ;  /* 0x0000078002027812 */ /* 0x000fe400078ec0ff */
[----:B------:R-:W-:Y:S02]  /*1990*/  ELECT P0, URZ, PT ;  /* 0x00000000003f782f */ /* 0x000fe40003800000 */
[----:B------:R-:W-:Y:S02]  /*19a0*/  F2FP.F16.F32.PACK_AB R24, R25, R24 ;  /* 0x000000181918723e */ /* 0x000fe400000000ff */
[----:B-----5:R-:W-:Y:S01]  /*19b0*/  LOP3.LUT R4, R2, 0x3800, R3, 0xf8, !PT ;  /* 0x0000380002047812 */ /* 0x020fe200078ef803 */
[----:B------:R-:W-:Y:S01]  /*19c0*/  IMAD.SHL.U32 R2, R0, 0x10, RZ ;  /* 0x0000001000027824 */ /* 0x000fe200078e00ff */
[----:B------:R-:W-:Y:S01]  /*19d0*/  F2FP.F16.F32.PACK_AB R25, R27, R26 ;  /* 0x0000001a1b19723e */ /* 0x000fe200000000ff */
[----:B------:R-:W-:Y:S01]  /*19e0*/  UMOV UR9, UR30 ;  /* 0x0000001e00097c82 */ /* 0x000fe20008000000 */
[----:B------:R-:W-:Y:S01]  /*19f0*/  F2FP.F16.F32.PACK_AB R32, R33, R32 ;  /* 0x000000202120723e */ /* 0x000fe200000000ff */
[----:B------:R-:W-:Y:S01]  /*1a00*/  UMOV UR10, UR11 ;  /* 0x0000000b000a7c82 */ /* 0x000fe20008000000 */
[----:B------:R-:W-:-:S02]  /*1a10*/  LOP3.LUT R3, R2, 0x70, RZ, 0xc0, !PT ;  /* 0x0000007002037812 */ /* 0x000fc400078ec0ff */
[----:B------:R-:W-:Y:S02]  /*1a20*/  F2FP.F16.F32.PACK_AB R26, R29, R28 ;  /* 0x0000001c1d1a723e */ /* 0x000fe400000000ff */
[----:B------:R-:W-:Y:S02]  /*1a30*/  LOP3.LUT R3, R3, 0x10, R0, 0x78, !PT ;  /* 0x0000001003037812 */ /* 0x000fe400078e7800 */
[----:B------:R-:W-:Y:S02]  /*1a40*/  F2FP.F16.F32.PACK_AB R27, R31, R30 ;  /* 0x0000001e1f1b723e */ /* 0x000fe400000000ff */
[----:B------:R-:W-:Y:S02]  /*1a50*/  LOP3.LUT R3, R4, R3, RZ, 0xfc, !PT ;  /* 0x0000000304037212 */ /* 0x000fe400078efcff */
[----:B------:R-:W-:Y:S02]  /*1a60*/  F2FP.F16.F32.PACK_AB R33, R35, R34 ;  /* 0x000000222321723e */ /* 0x000fe400000000ff */
[C---:B------:R-:W-:Y:S01]  /*1a70*/  LOP3.LUT R2, R3.reuse, 0x20, RZ, 0x3c, !PT ;  /* 0x0000002003027812 */ /* 0x040fe200078e3cff */
[C---:B------:R-:W-:Y:S01]  /*1a80*/  VIADD R0, R3.reuse, UR8 ;  /* 0x0000000803007c36 */ /* 0x040fe20008000000 */
[C---:B------:R-:W-:Y:S01]  /*1a90*/  LOP3.LUT R4, R3.reuse, 0x40, RZ, 0x3c, !PT ;  /* 0x0000004003047812 */ /* 0x040fe200078e3cff */
[----:B------:R-:W1:Y:S01]  /*1aa0*/  @!P2 SYNCS.CCTL.IV [UR8+0x6000] ;  /* 0x00600000ff00a9b1 */ /* 0x000e620008000008 */
[----:B------:R-:W-:Y:S01]  /*1ab0*/  LOP3.LUT R3, R3, 0x60, RZ, 0x3c, !PT ;  /* 0x0000006003037812 */ /* 0x000fe200078e3cff */
[----:B------:R-:W-:Y:S01]  /*1ac0*/  VIADD R2, R2, UR8 ;  /* 0x0000000802027c36 */ /* 0x000fe20008000000 */
[----:B------:R-:W-:Y:S01]  /*1ad0*/  F2FP.F16.F32.PACK_AB R40, R41, R40 ;  /* 0x000000282928723e */ /* 0x000fe200000000ff */
[----:B------:R-:W-:Y:S01]  /*1ae0*/  VIADD R4, R4, UR8 ;  /* 0x0000000804047c36 */ /* 0x000fe20008000000 */
[----:B------:R-:W-:Y:S01]  /*1af0*/  F2FP.F16.F32.PACK_AB R34, R37, R36 ;  /* 0x000000242522723e */ /* 0x000fe200000000ff */
[----:B------:R-:W-:Y:S01]  /*1b00*/  VIADD R3, R3, UR8 ;  /* 0x0000000803037c36 */ /* 0x000fe20008000000 */
[----:B------:R-:W-:Y:S01]  /*1b10*/  F2FP.F16.F32.PACK_AB R35, R39, R38 ;  /* 0x000000262723723e */ /* 0x000fe200000000ff */
[----:B-1----:R-:W-:Y:S01]  /*1b20*/  STSM.16.M88.4 [R0], R24 ;  /* 0x0000001800007844 */ /* 0x002fe20000000200 */
[----:B------:R-:W-:-:S02]  /*1b30*/  F2FP.F16.F32.PACK_AB R41, R43, R42 ;  /* 0x0000002a2b29723e */ /* 0x000fc400000000ff */
[----:B------:R-:W-:Y:S01]  /*1b40*/  F2FP.F16.F32.PACK_AB R48, R49, R48 ;  /* 0x000000303130723e */ /* 0x000fe200000000ff */
[----:B------:R-:W-:Y:S01]  /*1b50*/  STSM.16.M88.4 [R2], R32 ;  /* 0x0000002002007844 */ /* 0x000fe20000000200 */
[----:B------:R-:W-:Y:S02]  /*1b60*/  F2FP.F16.F32.PACK_AB R42, R45, R44 ;  /* 0x0000002c2d2a723e */ /* 0x000fe400000000ff */
[----:B------:R-:W-:Y:S02]  /*1b70*/  F2FP.F16.F32.PACK_AB R43, R47, R46 ;  /* 0x0000002e2f2b723e */ /* 0x000fe400000000ff */
[----:B------:R-:W-:Y:S02]  /*1b80*/  F2FP.F16.F32.PACK_AB R49, R51, R50 ;  /* 0x000000323331723e */ /* 0x000fe400000000ff */
[----:B------:R-:W-:Y:S01]  /*1b90*/  F2FP.F16.F32.PACK_AB R50, R53, R52 ;  /* 0x000000343532723e */ /* 0x000fe200000000ff */
[----:B------:R-:W-:Y:S01]  /*1ba0*/  STSM.16.M88.4 [R4], R40 ;  /* 0x0000002804007844 */ /* 0x000fe20000000200 */
[----:B------:R-:W-:-:S02]  /*1bb0*/  F2FP.F16.F32.PACK_AB R51, R55, R54 ;  /* 0x000000363733723e */ /* 0x000fc400000000ff */
[----:B------:R-:W-:-:S03]  /*1bc0*/  ISETP.LT.U32.AND P0, PT, R6, 0x20, P0 ;  /* 0x000000200600780c */ /* 0x000fc60000701070 */
[----:B------:R-:W-:Y:S01]  /*1bd0*/  STSM.16.M88.4 [R3], R48 ;  /* 0x0000003003007844 */ /* 0x000fe20000000200 */
[----:B------:R1:W-:Y:S06]  /*1be0*/  MEMBAR.ALL.CTA ;  /* 0x0000000000007992 */ /* 0x0003ec0000008000 */
[----:B-1----:R-:W1:Y:S03]  /*1bf0*/  FENCE.VIEW.ASYNC.S ;  /* 0x00000000000073c6 */ /* 0x002e660000000000 */
[----:B-1----:R-:W-:Y:S01]  /*1c00*/  VOTEU.ANY UP0, P0 ;  /* 0x00000000003f7886 */ /* 0x002fe20000000100 */
[----:B------:R-:W-:-:S04]  /*1c10*/  VOTEU.ANY UP1, P0 ;  /* 0x00000000003f7886 */ /* 0x000fc80000020100 */
[----:B----4-:R-:W-:Y:S01]  /*1c20*/  @UP0 UMOV UR4, UR24 ;  /* 0x0000001800040c82 */ /* 0x010fe20008000000 */
[----:B------:R-:W-:Y:S01]  /*1c30*/  @UP0 UMOV UR5, UR25 ;  /* 0x0000001900050c82 */ /* 0x000fe20008000000 */
[----:B------:R-:W-:Y:S06]  /*1c40*/  BAR.SYNC.DEFER_BLOCKING 0x0 ;  /* 0x0000000000007b1d */ /* 0x000fec0000010000 */
[----:B------:R1:W-:Y:S01]  /*1c50*/  @UP1 UTMASTG.2D [UR8], [UR4] ;  /* 0x00000008040013b5 */ /* 0x0003e20008008000 */
[----:B------:R0:W-:Y:S01]  /*1c60*/  UTMACMDFLUSH ;  /* 0x00000000000079b7 */ /* 0x0001e20000000000 */
[----:B------:R-:W-:-:S04]  /*1c70*/  DEPBAR.LE SB0, 0x0 ;  /* 0x000080000000791a */ /* 0x000fc80000000000 */
[----:B------:R-:W-:Y:S06]  /*1c80*/  BAR.SYNC.DEFER_BLOCKING 0x0 ;  /* 0x0000000000007b1d */ /* 0x000fec0000010000 */
[----:B-1----:R-:W-:Y:S05]  /*1c90*/  EXIT ;  /* 0x000000000000794d */ /* 0x002fea0003800000 */
.L_x_48:
[----:B------:R-:W1:Y:S02]  /*1ca0*/  SYNCS.PHASECHK.TRANS64.TRYWAIT P0, [UR8+0x6000], R2 ;  /* 0x00600002ff0075a7 */ /* 0x000e640008000148 */
[----:B-1----:R-:W-:Y:S05]  /*1cb0*/  @!P0 BRA `(.L_x_48) ;  /* 0xfffffffc00f88947 */ /* 0x002fea000383ffff */
[----:B------:R-:W-:Y:S05]  /*1cc0*/  BRA `(.L_x_50) ;  /* 0xfffffff800c07947 */ /* 0x000fea000383ffff */
.L_x_51:
[----:B------:R-:W-:-:S00]  /*1cd0*/  BRA `(.L_x_51) ;  /* 0xfffffffc00fc7947 */ /* 0x000fc0000383ffff */
[----:B------:R-:W-:-:S00]  /*1ce0*/  NOP ;  /* 0x0000000000007918 */ /* 0x000fc00000000000 */
        /* <DEDUP_REMOVED lines=9> */
.L_x_52:


//--------------------- .nv.shared.gluon_wgmma    --------------------------
	.section	.nv.shared.gluon_wgmma,"aw",@nobits
	.sectionflags	@""
	.align	16
	.zero		1024


//--------------------- .nv.shared.reserved.0     --------------------------
	.section	.nv.shared.reserved.0,"aw",@nobits
	.weak		__nv_reservedSMEM_offset_0_alias
	.size		__nv_reservedSMEM_offset_0_alias, 0, 0
	.other		__nv_reservedSMEM_offset_0_alias,@"STO_CUDA_RESERVED_SHARED STV_DEFAULT"
__nv_reservedSMEM_offset_0_alias:
	.zero		0


//--------------------- .nv.constant0.gluon_wgmma --------------------------
	.section	.nv.constant0.gluon_wgmma,"a",@progbits
	.sectionflags	@""
	.align	4
.nv.constant0.gluon_wgmma:
	.zero		608


//--------------------- SYMBOLS --------------------------

	.type		.nv.reservedSmem.offset0,@object
	.size		.nv.reservedSmem.offset0,0x4
